// auto-generated by cutlass_sweep.epilogue — config: {"arch": "sm_90", "cluster_m": 2, "cluster_n": 1, "dtype": "fp16", "fusion": "bias", "tile_k": 64, "tile_m": 128, "tile_n": 128}
#include "cutlass/cutlass.h"
#include "cutlass/gemm/collective/collective_builder.hpp"
#include "cutlass/gemm/device/gemm_universal_adapter.h"
#include "cutlass/gemm/kernel/gemm_universal.hpp"
#include "cutlass/epilogue/collective/collective_builder.hpp"
#include "cutlass/epilogue/fusion/operations.hpp"
#include "cutlass/epilogue/thread/activation.h"

using Elem = cutlass::half_t;
using Acc  = float;
using TileShape    = cute::Shape<cute::_128, cute::_128, cute::_64>;
using ClusterShape = cute::Shape<cute::_2, cute::_1, cute::_1>;
using FusionOp     = cutlass::epilogue::fusion::LinCombPerRowBias<Elem, Acc>;

using CollectiveEpilogue = typename cutlass::epilogue::collective::CollectiveBuilder<
    cutlass::arch::Sm90, cutlass::arch::OpClassTensorOp,
    TileShape, ClusterShape,
    cutlass::epilogue::collective::EpilogueTileAuto,
    Acc, Acc,
    Elem, cutlass::layout::RowMajor, 128 / cutlass::sizeof_bits<Elem>::value,
    Elem, cutlass::layout::RowMajor, 128 / cutlass::sizeof_bits<Elem>::value,
    cutlass::epilogue::TmaWarpSpecializedCooperative,
    FusionOp
  >::CollectiveOp;

using CollectiveMainloop = typename cutlass::gemm::collective::CollectiveBuilder<
    cutlass::arch::Sm90, cutlass::arch::OpClassTensorOp,
    Elem, cutlass::layout::RowMajor, 128 / cutlass::sizeof_bits<Elem>::value,
    Elem, cutlass::layout::ColumnMajor, 128 / cutlass::sizeof_bits<Elem>::value,
    Acc,
    TileShape, ClusterShape,
    cutlass::gemm::collective::StageCountAutoCarveout<
        static_cast<int>(sizeof(typename CollectiveEpilogue::SharedStorage))>,
    cutlass::gemm::KernelTmaWarpSpecializedCooperative
  >::CollectiveOp;

using GemmKernel = cutlass::gemm::kernel::GemmUniversal<
    cute::Shape<int,int,int,int>, CollectiveMainloop, CollectiveEpilogue>;
using Gemm = cutlass::gemm::device::GemmUniversalAdapter<GemmKernel>;

auto* _anchor = &cutlass::device_kernel<GemmKernel>;


// ===== COMPILED SASS (sm_90a) =====

	.target	sm_90a

	.elftype	@"ET_EXEC"


//--------------------- .note.nv.tkinfo           --------------------------
	.section	.note.nv.tkinfo,"",@"SHT_NOTE"
	.sectionflags	@"SHF_NOTE_NV_TKINFO"
	.tkinfo
        /*0018*/ 	.word	0x00000002
        /*0030*/ 	.string	""
        /*0030*/ 	.string	"ptxas"
        /*0030*/ 	.string	"Cuda compilation tools, release 13.0, V13.0.88"
        /*0030*/ 	.string	"Build cuda_13.0.r13.0/compiler.36424714_0"
        /*0030*/ 	.string	"-arch sm_90a -m 64 "



//--------------------- .note.nv.cuinfo           --------------------------
	.section	.note.nv.cuinfo,"",@"SHT_NOTE"
	.sectionflags	@"SHF_NOTE_NV_CUINFO"
        /*0018*/ 	.short	0x0002
        /*001a*/ 	.short	0x005a
        /*001c*/ 	.short	0x0082
	.zero		2


//--------------------- .nv.info                  --------------------------
	.section	.nv.info,"",@"SHT_CUDA_INFO"
	.align	4


	//----- nvinfo : EIATTR_REGCOUNT
	.align		4
        /*0000*/ 	.byte	0x04, 0x2f
        /*0002*/ 	.short	(.L_18 - .L_17)
	.align		4
.L_17:
        /*0004*/ 	.word	index@(_ZN7cutlass13device_kernelINS_4gemm6kernel13GemmUniversalIN4cute5tupleIJiiiiEEENS1_10collective13CollectiveMmaINS1_34MainloopSm90TmaGmmaWarpSpecializedILi6ENS5_IJNS4_1CILi2EEENSA_ILi1EEESC_EEENS1_35KernelTmaWarpSpecializedCooperativeEEENS5_IJNSA_ILi128EEESG_NSA_ILi64EEEEEENS_6half_tENS5_IJlSC_lEEESJ_SK_NS4_8TiledMMAINS4_8MMA_AtomIJNS4_4SM904GMMA26MMA_64x128x16_F32F16F16_SSILNSO_5MajorE0ELSQ_0ELNSO_7ScaleInE1ELSR_1EEEEEENS4_6LayoutISD_NS5_IJSC_NSA_ILi0EEESV_EEEEENS5_IJNS4_10UnderscoreESY_SY_EEEEENS4_13SM90_TMA_LOADENS4_14ComposedLayoutINS4_7SwizzleILi3ELi4ELi3EEENS4_18smem_ptr_flag_bitsILi16EEENSU_INS5_IJNSA_ILi8EEESH_EEENS5_IJSH_SC_EEEEEEEvNS4_8identityENS4_23SM90_TMA_LOAD_MULTICASTES1B_vS1C_EENS_8epilogue10collective18CollectiveEpilogueINS1F_22Sm90TmaWarpSpecializedILi4ELi2ELi16ELb1ELb0EEEJSI_NS5_IJSG_NSA_ILi32EEEEEESJ_SK_SJ_SK_NS1F_6fusion15FusionCallbacksIS1J_NS1M_17LinCombPerRowBiasISJ_fSJ_SJ_fLi8ELNS_15FloatRoundStyleE2EEESI_S1L_JEEES11_NS12_INS13_ILi2ELi4ELi3EEES16_NSU_INS5_IJS17_S1K_EEENS5_IJS1K_SC_EEEEEEENS4_17SM75_U32x4_LDSM_NENS4_14SM90_TMA_STOREES1W_NS4_17SM90_U32x4_STSM_NENS4_9Copy_AtomIJS1Z_SJ_EEEvEEEvvEEEEvNT_6ParamsE)
        /*0008*/ 	.word	0x000000a8


	//----- nvinfo : EIATTR_FRAME_SIZE
	.align		4
.L_18:
        /*000c*/ 	.byte	0x04, 0x11
        /*000e*/ 	.short	(.L_20 - .L_19)
	.align		4
.L_19:
        /*0010*/ 	.word	index@(_ZN7cutlass13device_kernelINS_4gemm6kernel13GemmUniversalIN4cute5tupleIJiiiiEEENS1_10collective13CollectiveMmaINS1_34MainloopSm90TmaGmmaWarpSpecializedILi6ENS5_IJNS4_1CILi2EEENSA_ILi1EEESC_EEENS1_35KernelTmaWarpSpecializedCooperativeEEENS5_IJNSA_ILi128EEESG_NSA_ILi64EEEEEENS_6half_tENS5_IJlSC_lEEESJ_SK_NS4_8TiledMMAINS4_8MMA_AtomIJNS4_4SM904GMMA26MMA_64x128x16_F32F16F16_SSILNSO_5MajorE0ELSQ_0ELNSO_7ScaleInE1ELSR_1EEEEEENS4_6LayoutISD_NS5_IJSC_NSA_ILi0EEESV_EEEEENS5_IJNS4_10UnderscoreESY_SY_EEEEENS4_13SM90_TMA_LOADENS4_14ComposedLayoutINS4_7SwizzleILi3ELi4ELi3EEENS4_18smem_ptr_flag_bitsILi16EEENSU_INS5_IJNSA_ILi8EEESH_EEENS5_IJSH_SC_EEEEEEEvNS4_8identityENS4_23SM90_TMA_LOAD_MULTICASTES1B_vS1C_EENS_8epilogue10collective18CollectiveEpilogueINS1F_22Sm90TmaWarpSpecializedILi4ELi2ELi16ELb1ELb0EEEJSI_NS5_IJSG_NSA_ILi32EEEEEESJ_SK_SJ_SK_NS1F_6fusion15FusionCallbacksIS1J_NS1M_17LinCombPerRowBiasISJ_fSJ_SJ_fLi8ELNS_15FloatRoundStyleE2EEESI_S1L_JEEES11_NS12_INS13_ILi2ELi4ELi3EEES16_NSU_INS5_IJS17_S1K_EEENS5_IJS1K_SC_EEEEEEENS4_17SM75_U32x4_LDSM_NENS4_14SM90_TMA_STOREES1W_NS4_17SM90_U32x4_STSM_NENS4_9Copy_AtomIJS1Z_SJ_EEEvEEEvvEEEEvNT_6ParamsE)
        /*0014*/ 	.word	0x00000000


	//----- nvinfo : EIATTR_MIN_STACK_SIZE
	.align		4
.L_20:
        /*0018*/ 	.byte	0x04, 0x12
        /*001a*/ 	.short	(.L_22 - .L_21)
	.align		4
.L_21:
        /*001c*/ 	.word	index@(_ZN7cutlass13device_kernelINS_4gemm6kernel13GemmUniversalIN4cute5tupleIJiiiiEEENS1_10collective13CollectiveMmaINS1_34MainloopSm90TmaGmmaWarpSpecializedILi6ENS5_IJNS4_1CILi2EEENSA_ILi1EEESC_EEENS1_35KernelTmaWarpSpecializedCooperativeEEENS5_IJNSA_ILi128EEESG_NSA_ILi64EEEEEENS_6half_tENS5_IJlSC_lEEESJ_SK_NS4_8TiledMMAINS4_8MMA_AtomIJNS4_4SM904GMMA26MMA_64x128x16_F32F16F16_SSILNSO_5MajorE0ELSQ_0ELNSO_7ScaleInE1ELSR_1EEEEEENS4_6LayoutISD_NS5_IJSC_NSA_ILi0EEESV_EEEEENS5_IJNS4_10UnderscoreESY_SY_EEEEENS4_13SM90_TMA_LOADENS4_14ComposedLayoutINS4_7SwizzleILi3ELi4ELi3EEENS4_18smem_ptr_flag_bitsILi16EEENSU_INS5_IJNSA_ILi8EEESH_EEENS5_IJSH_SC_EEEEEEEvNS4_8identityENS4_23SM90_TMA_LOAD_MULTICASTES1B_vS1C_EENS_8epilogue10collective18CollectiveEpilogueINS1F_22Sm90TmaWarpSpecializedILi4ELi2ELi16ELb1ELb0EEEJSI_NS5_IJSG_NSA_ILi32EEEEEESJ_SK_SJ_SK_NS1F_6fusion15FusionCallbacksIS1J_NS1M_17LinCombPerRowBiasISJ_fSJ_SJ_fLi8ELNS_15FloatRoundStyleE2EEESI_S1L_JEEES11_NS12_INS13_ILi2ELi4ELi3EEES16_NSU_INS5_IJS17_S1K_EEENS5_IJS1K_SC_EEEEEEENS4_17SM75_U32x4_LDSM_NENS4_14SM90_TMA_STOREES1W_NS4_17SM90_U32x4_STSM_NENS4_9Copy_AtomIJS1Z_SJ_EEEvEEEvvEEEEvNT_6ParamsE)
        /*0020*/ 	.word	0x00000000
.L_22:


//--------------------- .nv.compat                --------------------------
	.section	.nv.compat,"",@"SHT_CUDA_COMPAT_INFO"
	.align	4
        /*0000*/ 	.byte	0x02, 0x09, 0x01, 0x00, 0x02, 0x02, 0x04, 0x00, 0x02, 0x05, 0x05, 0x00, 0x03, 0x07, 0x01, 0x01
        /*0010*/ 	.byte	0x02, 0x03, 0x01, 0x00, 0x02, 0x06, 0x01, 0x00, 0x04, 0x0b, 0x08, 0x00, 0x00, 0x00, 0x00, 0x00
        /*0020*/ 	.byte	0x00, 0x00, 0x00, 0x00


//--------------------- .nv.info._ZN7cutlass13device_kernelINS_4gemm6kernel13GemmUniversalIN4cute5tupleIJiiiiEEENS1_10collective13CollectiveMmaINS1_34MainloopSm90TmaGmmaWarpSpecializedILi6ENS5_IJNS4_1CILi2EEENSA_ILi1EEESC_EEENS1_35KernelTmaWarpSpecializedCooperativeEEENS5_IJNSA_ILi128EEESG_NSA_ILi64EEEEEENS_6half_tENS5_IJlSC_lEEESJ_SK_NS4_8TiledMMAINS4_8MMA_AtomIJNS4_4SM904GMMA26MMA_64x128x16_F32F16F16_SSILNSO_5MajorE0ELSQ_0ELNSO_7ScaleInE1ELSR_1EEEEEENS4_6LayoutISD_NS5_IJSC_NSA_ILi0EEESV_EEEEENS5_IJNS4_10UnderscoreESY_SY_EEEEENS4_13SM90_TMA_LOADENS4_14ComposedLayoutINS4_7SwizzleILi3ELi4ELi3EEENS4_18smem_ptr_flag_bitsILi16EEENSU_INS5_IJNSA_ILi8EEESH_EEENS5_IJSH_SC_EEEEEEEvNS4_8identityENS4_23SM90_TMA_LOAD_MULTICASTES1B_vS1C_EENS_8epilogue10collective18CollectiveEpilogueINS1F_22Sm90TmaWarpSpecializedILi4ELi2ELi16ELb1ELb0EEEJSI_NS5_IJSG_NSA_ILi32EEEEEESJ_SK_SJ_SK_NS1F_6fusion15FusionCallbacksIS1J_NS1M_17LinCombPerRowBiasISJ_fSJ_SJ_fLi8ELNS_15FloatRoundStyleE2EEESI_S1L_JEEES11_NS12_INS13_ILi2ELi4ELi3EEES16_NSU_INS5_IJS17_S1K_EEENS5_IJS1K_SC_EEEEEEENS4_17SM75_U32x4_LDSM_NENS4_14SM90_TMA_STOREES1W_NS4_17SM90_U32x4_STSM_NENS4_9Copy_AtomIJS1Z_SJ_EEEvEEEvvEEEEvNT_6ParamsE --------------------------
	.section	.nv.info._ZN7cutlass13device_kernelINS_4gemm6kernel13GemmUniversalIN4cute5tupleIJiiiiEEENS1_10collective13CollectiveMmaINS1_34MainloopSm90TmaGmmaWarpSpecializedILi6ENS5_IJNS4_1CILi2EEENSA_ILi1EEESC_EEENS1_35KernelTmaWarpSpecializedCooperativeEEENS5_IJNSA_ILi128EEESG_NSA_ILi64EEEEEENS_6half_tENS5_IJlSC_lEEESJ_SK_NS4_8TiledMMAINS4_8MMA_AtomIJNS4_4SM904GMMA26MMA_64x128x16_F32F16F16_SSILNSO_5MajorE0ELSQ_0ELNSO_7ScaleInE1ELSR_1EEEEEENS4_6LayoutISD_NS5_IJSC_NSA_ILi0EEESV_EEEEENS5_IJNS4_10UnderscoreESY_SY_EEEEENS4_13SM90_TMA_LOADENS4_14ComposedLayoutINS4_7SwizzleILi3ELi4ELi3EEENS4_18smem_ptr_flag_bitsILi16EEENSU_INS5_IJNSA_ILi8EEESH_EEENS5_IJSH_SC_EEEEEEEvNS4_8identityENS4_23SM90_TMA_LOAD_MULTICASTES1B_vS1C_EENS_8epilogue10collective18CollectiveEpilogueINS1F_22Sm90TmaWarpSpecializedILi4ELi2ELi16ELb1ELb0EEEJSI_NS5_IJSG_NSA_ILi32EEEEEESJ_SK_SJ_SK_NS1F_6fusion15FusionCallbacksIS1J_NS1M_17LinCombPerRowBiasISJ_fSJ_SJ_fLi8ELNS_15FloatRoundStyleE2EEESI_S1L_JEEES11_NS12_INS13_ILi2ELi4ELi3EEES16_NSU_INS5_IJS17_S1K_EEENS5_IJS1K_SC_EEEEEEENS4_17SM75_U32x4_LDSM_NENS4_14SM90_TMA_STOREES1W_NS4_17SM90_U32x4_STSM_NENS4_9Copy_AtomIJS1Z_SJ_EEEvEEEvvEEEEvNT_6ParamsE,"",@"SHT_CUDA_INFO"
	.sectionflags	@""
	.align	4


	//----- nvinfo : EIATTR_CUDA_API_VERSION
	.align		4
        /*0000*/ 	.byte	0x04, 0x37
        /*0002*/ 	.short	(.L_24 - .L_23)
.L_23:
        /*0004*/ 	.word	0x00000082


	//----- nvinfo : EIATTR_KPARAM_INFO
	.align		4
.L_24:
        /*0008*/ 	.byte	0x04, 0x17
        /*000a*/ 	.short	(.L_26 - .L_25)
.L_25:
        /*000c*/ 	.word	0x00000000
        /*0010*/ 	.short	0x0000
        /*0012*/ 	.short	0x0070
        /*0014*/ 	.byte	0x00, 0xf0, 0x01, 0x1c


	//----- nvinfo : EIATTR_SPARSE_MMA_MASK
	.align		4
.L_26:
        /*0018*/ 	.byte	0x03, 0x50
        /*001a*/ 	.short	0x0000


	//----- nvinfo : EIATTR_MAXREG_COUNT
	.align		4
        /*001c*/ 	.byte	0x03, 0x1b
        /*001e*/ 	.short	0x00a8


	//----- nvinfo : EIATTR_NUM_BARRIERS
	.align		4
        /*0020*/ 	.byte	0x02, 0x4c
        /*0022*/ 	.byte	0x02
	.zero		1


	//----- nvinfo : EIATTR_EXTERNS
	.align		4
        /*0024*/ 	.byte	0x04, 0x0f
        /*0026*/ 	.short	(.L_28 - .L_27)


	//   ....[0]....
	.align		4
.L_27:
        /*0028*/ 	.word	index@(__assertfail)


	//----- nvinfo : EIATTR_MERCURY_ISA_VERSION
	.align		4
.L_28:
        /*002c*/ 	.byte	0x03, 0x5f
        /*002e*/ 	.short	0x0101


	//----- nvinfo : EIATTR_INT_WARP_WIDE_INSTR_OFFSETS
	.align		4
        /*0030*/ 	.byte	0x04, 0x31
        /*0032*/ 	.short	(.L_30 - .L_29)


	//   ....[0]....
.L_29:
        /*0034*/ 	.word	0x00000980


	//   ....[1]....
        /*0038*/ 	.word	0x00000990


	//   ....[2]....
        /*003c*/ 	.word	0x00000af0


	//   ....[3]....
        /*0040*/ 	.word	0x00002360


	//----- nvinfo : EIATTR_COOP_GROUP_MASK_REGIDS
	.align		4
.L_30:
        /*0044*/ 	.byte	0x04, 0x29
        /*0046*/ 	.short	(.L_32 - .L_31)


	//   ....[0]....
.L_31:
        /*0048*/ 	.word	0xffffffff


	//   ....[1]....
        /*004c*/ 	.word	0xffffffff


	//   ....[2]....
        /*0050*/ 	.word	0xffffffff


	//   ....[3]....
        /*0054*/ 	.word	0xffffffff


	//   ....[4]....
        /*0058*/ 	.word	0xffffffff


	//   ....[5]....
        /*005c*/ 	.word	0xffffffff


	//   ....[6]....
        /*0060*/ 	.word	0xffffffff


	//----- nvinfo : EIATTR_COOP_GROUP_INSTR_OFFSETS
	.align		4
.L_32:
        /*0064*/ 	.byte	0x04, 0x28
        /*0066*/ 	.short	(.L_34 - .L_33)


	//   ....[0]....
.L_33:
        /*0068*/ 	.word	0x00000070


	//   ....[1]....
        /*006c*/ 	.word	0x00000080


	//   ....[2]....
        /*0070*/ 	.word	0x00000430


	//   ....[3]....
        /*0074*/ 	.word	0x00000600


	//   ....[4]....
        /*0078*/ 	.word	0x000007b0


	//   ....[5]....
        /*007c*/ 	.word	0x00000cc0


	//   ....[6]....
        /*0080*/ 	.word	0x00001980


	//----- nvinfo : EIATTR_REG_RECONFIG
	.align		4
.L_34:
        /*0084*/ 	.byte	0x01, 0x54
	.zero		2


	//----- nvinfo : EIATTR_SYSCALL_OFFSETS
	.align		4
        /*0088*/ 	.byte	0x04, 0x46
        /*008a*/ 	.short	(.L_36 - .L_35)


	//   ....[0]....
.L_35:
        /*008c*/ 	.word	0x00001b70


	//   ....[1]....
        /*0090*/ 	.word	0x00002640


	//   ....[2]....
        /*0094*/ 	.word	0x00002730


	//----- nvinfo : EIATTR_MBARRIER_INSTR_OFFSETS
	.align		4
.L_36:
        /*0098*/ 	.byte	0x04, 0x39
        /*009a*/ 	.short	(.L_38 - .L_37)


	//   ....[0]....
.L_37:
        /*009c*/ 	.word	0x00000530
        /*00a0*/ 	.word	0x000000ff
        /*00a4*/ 	.word	0x00000000
        /*00a8*/ 	.short	0x0100
        /*00aa*/ 	.byte	0x08
	.zero		1


	//   ....[1]....
        /*00ac*/ 	.word	0x00000540
        /*00b0*/ 	.word	0x000000ff
        /*00b4*/ 	.word	0x00000030
        /*00b8*/ 	.short	0x0100
        /*00ba*/ 	.byte	0x08
	.zero		1


	//   ....[2]....
        /*00bc*/ 	.word	0x00000550
        /*00c0*/ 	.word	0x000000ff
        /*00c4*/ 	.word	0x00000008
        /*00c8*/ 	.short	0x0100
        /*00ca*/ 	.byte	0x08
	.zero		1


	//   ....[3]....
        /*00cc*/ 	.word	0x00000560
        /*00d0*/ 	.word	0x000000ff
        /*00d4*/ 	.word	0x00000038
        /*00d8*/ 	.short	0x0100
        /*00da*/ 	.byte	0x08
	.zero		1


	//   ....[4]....
        /*00dc*/ 	.word	0x00000570
        /*00e0*/ 	.word	0x000000ff
        /*00e4*/ 	.word	0x00000010
        /*00e8*/ 	.short	0x0100
        /*00ea*/ 	.byte	0x08
	.zero		1


	//   ....[5]....
        /*00ec*/ 	.word	0x00000580
        /*00f0*/ 	.word	0x000000ff
        /*00f4*/ 	.word	0x00000040
        /*00f8*/ 	.short	0x0100
        /*00fa*/ 	.byte	0x08
	.zero		1


	//   ....[6]....
        /*00fc*/ 	.word	0x00000590
        /*0100*/ 	.word	0x000000ff
        /*0104*/ 	.word	0x00000018
        /*0108*/ 	.short	0x0100
        /*010a*/ 	.byte	0x08
	.zero		1


	//   ....[7]....
        /*010c*/ 	.word	0x000005a0
        /*0110*/ 	.word	0x000000ff
        /*0114*/ 	.word	0x00000048
        /*0118*/ 	.short	0x0100
        /*011a*/ 	.byte	0x08
	.zero		1


	//   ....[8]....
        /*011c*/ 	.word	0x000005b0
        /*0120*/ 	.word	0x000000ff
        /*0124*/ 	.word	0x00000020
        /*0128*/ 	.short	0x0100
        /*012a*/ 	.byte	0x08
	.zero		1


	//   ....[9]....
        /*012c*/ 	.word	0x000005c0
        /*0130*/ 	.word	0x000000ff
        /*0134*/ 	.word	0x00000050
        /*0138*/ 	.short	0x0100
        /*013a*/ 	.byte	0x08
	.zero		1


	//   ....[10]....
        /*013c*/ 	.word	0x000005d0
        /*0140*/ 	.word	0x000000ff
        /*0144*/ 	.word	0x00000028
        /*0148*/ 	.short	0x0100
        /*014a*/ 	.byte	0x08
	.zero		1


	//   ....[11]....
        /*014c*/ 	.word	0x000005e0
        /*0150*/ 	.word	0x000000ff
        /*0154*/ 	.word	0x00000058
        /*0158*/ 	.short	0x0100
        /*015a*/ 	.byte	0x08
	.zero		1


	//   ....[12]....
        /*015c*/ 	.word	0x00000710
        /*0160*/ 	.word	0x000000ff
        /*0164*/ 	.word	0x00000060
        /*0168*/ 	.short	0x0100
        /*016a*/ 	.byte	0x08
	.zero		1


	//   ....[13]....
        /*016c*/ 	.word	0x00000720
        /*0170*/ 	.word	0x000000ff
        /*0174*/ 	.word	0x00000080
        /*0178*/ 	.short	0x0100
        /*017a*/ 	.byte	0x08
	.zero		1


	//   ....[14]....
        /*017c*/ 	.word	0x00000730
        /*0180*/ 	.word	0x000000ff
        /*0184*/ 	.word	0x00000068
        /*0188*/ 	.short	0x0100
        /*018a*/ 	.byte	0x08
	.zero		1


	//   ....[15]....
        /*018c*/ 	.word	0x00000740
        /*0190*/ 	.word	0x000000ff
        /*0194*/ 	.word	0x00000088
        /*0198*/ 	.short	0x0100
        /*019a*/ 	.byte	0x08
	.zero		1


	//   ....[16]....
        /*019c*/ 	.word	0x00000750
        /*01a0*/ 	.word	0x000000ff
        /*01a4*/ 	.word	0x00000070
        /*01a8*/ 	.short	0x0100
        /*01aa*/ 	.byte	0x08
	.zero		1


	//   ....[17]....
        /*01ac*/ 	.word	0x00000760
        /*01b0*/ 	.word	0x000000ff
        /*01b4*/ 	.word	0x00000090
        /*01b8*/ 	.short	0x0100
        /*01ba*/ 	.byte	0x08
	.zero		1


	//   ....[18]....
        /*01bc*/ 	.word	0x00000770
        /*01c0*/ 	.word	0x000000ff
        /*01c4*/ 	.word	0x00000078
        /*01c8*/ 	.short	0x0100
        /*01ca*/ 	.byte	0x08
	.zero		1


	//   ....[19]....
        /*01cc*/ 	.word	0x00000780
        /*01d0*/ 	.word	0x000000ff
        /*01d4*/ 	.word	0x00000098
        /*01d8*/ 	.short	0x0100
        /*01da*/ 	.byte	0x08
	.zero		1


	//   ....[20]....
        /*01dc*/ 	.word	0x00000b70
        /*01e0*/ 	.word	0x000000ff
        /*01e4*/ 	.word	0x000000a0
        /*01e8*/ 	.short	0x0100
        /*01ea*/ 	.byte	0x06
	.zero		1


	//   ....[21]....
        /*01ec*/ 	.word	0x00000c00
        /*01f0*/ 	.word	0x000000ff
        /*01f4*/ 	.word	0x000000a8
        /*01f8*/ 	.short	0x0100
        /*01fa*/ 	.byte	0x06
	.zero		1


	//   ....[22]....
        /*01fc*/ 	.word	0x00001bf0
        /*0200*/ 	.word	0x00000003
        /*0204*/ 	.word	0x00000000
        /*0208*/ 	.short	0x010a
        /*020a*/ 	.byte	0x3f
	.zero		1


	//   ....[23]....
        /*020c*/ 	.word	0x00001c50
        /*0210*/ 	.word	0x00000003
        /*0214*/ 	.word	0x00000000
        /*0218*/ 	.short	0x010a
        /*021a*/ 	.byte	0x3f
	.zero		1


	//   ....[24]....
        /*021c*/ 	.word	0x00001f70
        /*0220*/ 	.word	0x000000ff
        /*0224*/ 	.word	0x00000000
        /*0228*/ 	.short	0x010a
        /*022a*/ 	.byte	0x04
	.zero		1


	//   ....[25]....
        /*022c*/ 	.word	0x00001fb0
        /*0230*/ 	.word	0x000000ff
        /*0234*/ 	.word	0x00000000
        /*0238*/ 	.short	0x010a
        /*023a*/ 	.byte	0x04
	.zero		1


	//   ....[26]....
        /*023c*/ 	.word	0x00002210
        /*0240*/ 	.word	0x00000005
        /*0244*/ 	.word	0x00000000
        /*0248*/ 	.short	0x0101
        /*024a*/ 	.byte	0x3f
	.zero		1


	//   ....[27]....
        /*024c*/ 	.word	0x00002400
        /*0250*/ 	.word	0x00000003
        /*0254*/ 	.word	0x00000000
        /*0258*/ 	.short	0x0101
        /*025a*/ 	.byte	0x3f
	.zero		1


	//   ....[28]....
        /*025c*/ 	.word	0x00002f90
        /*0260*/ 	.word	0x000000ff
        /*0264*/ 	.word	0x00000060
        /*0268*/ 	.short	0x010a
        /*026a*/ 	.byte	0x32
	.zero		1


	//   ....[29]....
        /*026c*/ 	.word	0x00003600
        /*0270*/ 	.word	0x000000ff
        /*0274*/ 	.word	0x00000000
        /*0278*/ 	.short	0x0101
        /*027a*/ 	.byte	0x04
	.zero		1


	//   ....[30]....
        /*027c*/ 	.word	0x000036f0
        /*0280*/ 	.word	0x0000000e
        /*0284*/ 	.word	0x00000060
        /*0288*/ 	.short	0x010a
        /*028a*/ 	.byte	0x3f
	.zero		1


	//   ....[31]....
        /*028c*/ 	.word	0x00003ce0
        /*0290*/ 	.word	0x000000ff
        /*0294*/ 	.word	0x00000000
        /*0298*/ 	.short	0x0101
        /*029a*/ 	.byte	0x04
	.zero		1


	//   ....[32]....
        /*029c*/ 	.word	0x00003dd0
        /*02a0*/ 	.word	0x0000000c
        /*02a4*/ 	.word	0x00000060
        /*02a8*/ 	.short	0x010a
        /*02aa*/ 	.byte	0x3f
	.zero		1


	//   ....[33]....
        /*02ac*/ 	.word	0x00004410
        /*02b0*/ 	.word	0x000000ff
        /*02b4*/ 	.word	0x00000000
        /*02b8*/ 	.short	0x0101
        /*02ba*/ 	.byte	0x04
	.zero		1


	//   ....[34]....
        /*02bc*/ 	.word	0x00004500
        /*02c0*/ 	.word	0x0000000e
        /*02c4*/ 	.word	0x00000060
        /*02c8*/ 	.short	0x010a
        /*02ca*/ 	.byte	0x3f
	.zero		1


	//   ....[35]....
        /*02cc*/ 	.word	0x00004ae0
        /*02d0*/ 	.word	0x000000ff
        /*02d4*/ 	.word	0x00000000
        /*02d8*/ 	.short	0x0101
        /*02da*/ 	.byte	0x04
	.zero		1


	//   ....[36]....
        /*02dc*/ 	.word	0x00005400
        /*02e0*/ 	.word	0x000000ff
        /*02e4*/ 	.word	0x00000000
        /*02e8*/ 	.short	0x0101
        /*02ea*/ 	.byte	0x04
	.zero		1


	//   ....[37]....
        /*02ec*/ 	.word	0x00005a20
        /*02f0*/ 	.word	0x000000ff
        /*02f4*/ 	.word	0x000000a8
        /*02f8*/ 	.short	0x010a
        /*02fa*/ 	.byte	0x04
	.zero		1


	//   ....[38]....
        /*02fc*/ 	.word	0x00005e20
        /*0300*/ 	.word	0x000000ff
        /*0304*/ 	.word	0x00000080
        /*0308*/ 	.short	0x010a
        /*030a*/ 	.byte	0x04
	.zero		1


	//   ....[39]....
        /*030c*/ 	.word	0x00005f10
        /*0310*/ 	.word	0x000000ff
        /*0314*/ 	.word	0x00000060
        /*0318*/ 	.short	0x010b
        /*031a*/ 	.byte	0x04
	.zero		1


	//   ....[40]....
        /*031c*/ 	.word	0x00005f70
        /*0320*/ 	.word	0x000000ff
        /*0324*/ 	.word	0x00000000
        /*0328*/ 	.short	0x0101
        /*032a*/ 	.byte	0x05
	.zero		1


	//   ....[41]....
        /*032c*/ 	.word	0x00005fa0
        /*0330*/ 	.word	0x000000ff
        /*0334*/ 	.word	0x00000088
        /*0338*/ 	.short	0x010a
        /*033a*/ 	.byte	0x04
	.zero		1


	//   ....[42]....
        /*033c*/ 	.word	0x000060b0
        /*0340*/ 	.word	0x000000ff
        /*0344*/ 	.word	0x00000068
        /*0348*/ 	.short	0x010b
        /*034a*/ 	.byte	0x04
	.zero		1


	//   ....[43]....
        /*034c*/ 	.word	0x00006110
        /*0350*/ 	.word	0x000000ff
        /*0354*/ 	.word	0x00000000
        /*0358*/ 	.short	0x0101
        /*035a*/ 	.byte	0x05
	.zero		1


	//   ....[44]....
        /*035c*/ 	.word	0x00006140
        /*0360*/ 	.word	0x000000ff
        /*0364*/ 	.word	0x00000090
        /*0368*/ 	.short	0x010a
        /*036a*/ 	.byte	0x04
	.zero		1


	//   ....[45]....
        /*036c*/ 	.word	0x00006250
        /*0370*/ 	.word	0x000000ff
        /*0374*/ 	.word	0x00000070
        /*0378*/ 	.short	0x010b
        /*037a*/ 	.byte	0x04
	.zero		1


	//   ....[46]....
        /*037c*/ 	.word	0x000062b0
        /*0380*/ 	.word	0x000000ff
        /*0384*/ 	.word	0x00000000
        /*0388*/ 	.short	0x0101
        /*038a*/ 	.byte	0x05
	.zero		1


	//   ....[47]....
        /*038c*/ 	.word	0x000062e0
        /*0390*/ 	.word	0x000000ff
        /*0394*/ 	.word	0x00000098
        /*0398*/ 	.short	0x010a
        /*039a*/ 	.byte	0x04
	.zero		1


	//   ....[48]....
        /*039c*/ 	.word	0x000063f0
        /*03a0*/ 	.word	0x000000ff
        /*03a4*/ 	.word	0x00000078
        /*03a8*/ 	.short	0x010b
        /*03aa*/ 	.byte	0x04
	.zero		1


	//   ....[49]....
        /*03ac*/ 	.word	0x000064e0
        /*03b0*/ 	.word	0x000000ff
        /*03b4*/ 	.word	0x00000000
        /*03b8*/ 	.short	0x0101
        /*03ba*/ 	.byte	0x04
	.zero		1


	//   ....[50]....
        /*03bc*/ 	.word	0x00006b20
        /*03c0*/ 	.word	0x00000003
        /*03c4*/ 	.word	0x00000080
        /*03c8*/ 	.short	0x010a
        /*03ca*/ 	.byte	0x3f
	.zero		1


	//   ....[51]....
        /*03cc*/ 	.word	0x00006b60
        /*03d0*/ 	.word	0x00000003
        /*03d4*/ 	.word	0x00000088
        /*03d8*/ 	.short	0x010a
        /*03da*/ 	.byte	0x3f
	.zero		1


	//   ....[52]....
        /*03dc*/ 	.word	0x00006ba0
        /*03e0*/ 	.word	0x00000003
        /*03e4*/ 	.word	0x00000090
        /*03e8*/ 	.short	0x010a
        /*03ea*/ 	.byte	0x3f
	.zero		1


	//   ....[53]....
        /*03ec*/ 	.word	0x00006bf0
        /*03f0*/ 	.word	0x00000003
        /*03f4*/ 	.word	0x00000098
        /*03f8*/ 	.short	0x010a
        /*03fa*/ 	.byte	0x3f
	.zero		1


	//   ....[54]....
        /*03fc*/ 	.word	0x00006f30
        /*0400*/ 	.word	0x00000015
        /*0404*/ 	.word	0x00000030
        /*0408*/ 	.short	0x010a
        /*040a*/ 	.byte	0x3f
	.zero		1


	//   ....[55]....
        /*040c*/ 	.word	0x000072c0
        /*0410*/ 	.word	0x00000006
        /*0414*/ 	.word	0x000000a8
        /*0418*/ 	.short	0x0101
        /*041a*/ 	.byte	0x3f
	.zero		1


	//   ....[56]....
        /*041c*/ 	.word	0x000079e0
        /*0420*/ 	.word	0x00000007
        /*0424*/ 	.word	0x00000000
        /*0428*/ 	.short	0x010a
        /*042a*/ 	.byte	0x3f
	.zero		1


	//   ....[57]....
        /*042c*/ 	.word	0x00007a60
        /*0430*/ 	.word	0x00000008
        /*0434*/ 	.word	0x00000000
        /*0438*/ 	.short	0x010a
        /*043a*/ 	.byte	0x3f
	.zero		1


	//   ....[58]....
        /*043c*/ 	.word	0x00007af0
        /*0440*/ 	.word	0x00000009
        /*0444*/ 	.word	0x00000000
        /*0448*/ 	.short	0x010a
        /*044a*/ 	.byte	0x3f
	.zero		1


	//   ....[59]....
        /*044c*/ 	.word	0x00007b80
        /*0450*/ 	.word	0x00000008
        /*0454*/ 	.word	0x00000000
        /*0458*/ 	.short	0x010a
        /*045a*/ 	.byte	0x3f
	.zero		1


	//   ....[60]....
        /*045c*/ 	.word	0x00007c10
        /*0460*/ 	.word	0x0000000b
        /*0464*/ 	.word	0x00000000
        /*0468*/ 	.short	0x010a
        /*046a*/ 	.byte	0x3f
	.zero		1


	//   ....[61]....
        /*046c*/ 	.word	0x00007ca0
        /*0470*/ 	.word	0x00000003
        /*0474*/ 	.word	0x00000000
        /*0478*/ 	.short	0x010a
        /*047a*/ 	.byte	0x3f
	.zero		1


	//   ....[62]....
        /*047c*/ 	.word	0x00007d00
        /*0480*/ 	.word	0x00000003
        /*0484*/ 	.word	0x00000000
        /*0488*/ 	.short	0x010a
        /*048a*/ 	.byte	0x3f
	.zero		1


	//   ....[63]....
        /*048c*/ 	.word	0x00007d60
        /*0490*/ 	.word	0x00000005
        /*0494*/ 	.word	0x00000000
        /*0498*/ 	.short	0x010a
        /*049a*/ 	.byte	0x3f
	.zero		1


	//   ....[64]....
        /*049c*/ 	.word	0x00007dc0
        /*04a0*/ 	.word	0x00000005
        /*04a4*/ 	.word	0x00000060
        /*04a8*/ 	.short	0x010a
        /*04aa*/ 	.byte	0x3f
	.zero		1


	//   ....[65]....
        /*04ac*/ 	.word	0x00007e10
        /*04b0*/ 	.word	0x0000000e
        /*04b4*/ 	.word	0x00000060
        /*04b8*/ 	.short	0x010a
        /*04ba*/ 	.byte	0x3f
	.zero		1


	//   ....[66]....
        /*04bc*/ 	.word	0x00007e60
        /*04c0*/ 	.word	0x0000000c
        /*04c4*/ 	.word	0x00000060
        /*04c8*/ 	.short	0x010a
        /*04ca*/ 	.byte	0x3f
	.zero		1


	//   ....[67]....
        /*04cc*/ 	.word	0x00007eb0
        /*04d0*/ 	.word	0x0000000e
        /*04d4*/ 	.word	0x00000060
        /*04d8*/ 	.short	0x010a
        /*04da*/ 	.byte	0x3f
	.zero		1


	//   ....[68]....
        /*04dc*/ 	.word	0x00007f10
        /*04e0*/ 	.word	0x00000003
        /*04e4*/ 	.word	0x000000a8
        /*04e8*/ 	.short	0x010a
        /*04ea*/ 	.byte	0x3f
	.zero		1


	//   ....[69]....
        /*04ec*/ 	.word	0x00007f70
        /*04f0*/ 	.word	0x00000005
        /*04f4*/ 	.word	0x00000080
        /*04f8*/ 	.short	0x010a
        /*04fa*/ 	.byte	0x3f
	.zero		1


	//   ....[70]....
        /*04fc*/ 	.word	0x00007fd0
        /*0500*/ 	.word	0x00000005
        /*0504*/ 	.word	0x00000088
        /*0508*/ 	.short	0x010a
        /*050a*/ 	.byte	0x3f
	.zero		1


	//   ....[71]....
        /*050c*/ 	.word	0x00008030
        /*0510*/ 	.word	0x00000005
        /*0514*/ 	.word	0x00000090
        /*0518*/ 	.short	0x010a
        /*051a*/ 	.byte	0x3f
	.zero		1


	//   ....[72]....
        /*051c*/ 	.word	0x00008090
        /*0520*/ 	.word	0x00000005
        /*0524*/ 	.word	0x00000098
        /*0528*/ 	.short	0x010a
        /*052a*/ 	.byte	0x3f
	.zero		1


	//   ....[73]....
        /*052c*/ 	.word	0x000080e0
        /*0530*/ 	.word	0x00000003
        /*0534*/ 	.word	0x00000080
        /*0538*/ 	.short	0x010a
        /*053a*/ 	.byte	0x3f
	.zero		1


	//   ....[74]....
        /*053c*/ 	.word	0x00008130
        /*0540*/ 	.word	0x00000003
        /*0544*/ 	.word	0x00000088
        /*0548*/ 	.short	0x010a
        /*054a*/ 	.byte	0x3f
	.zero		1


	//   ....[75]....
        /*054c*/ 	.word	0x00008180
        /*0550*/ 	.word	0x00000003
        /*0554*/ 	.word	0x00000090
        /*0558*/ 	.short	0x010a
        /*055a*/ 	.byte	0x3f
	.zero		1


	//   ....[76]....
        /*055c*/ 	.word	0x00008250
        /*0560*/ 	.word	0x00000015
        /*0564*/ 	.word	0x00000030
        /*0568*/ 	.short	0x010a
        /*056a*/ 	.byte	0x3f
	.zero		1


	//   ....[77]....
        /*056c*/ 	.word	0x00008320
        /*0570*/ 	.word	0x00000007
        /*0574*/ 	.word	0x00000000
        /*0578*/ 	.short	0x010a
        /*057a*/ 	.byte	0x3f
	.zero		1


	//   ....[78]....
        /*057c*/ 	.word	0x00008370
        /*0580*/ 	.word	0x00000008
        /*0584*/ 	.word	0x00000000
        /*0588*/ 	.short	0x010a
        /*058a*/ 	.byte	0x3f
	.zero		1


	//   ....[79]....
        /*058c*/ 	.word	0x000083c0
        /*0590*/ 	.word	0x00000009
        /*0594*/ 	.word	0x00000000
        /*0598*/ 	.short	0x010a
        /*059a*/ 	.byte	0x3f
	.zero		1


	//   ....[80]....
        /*059c*/ 	.word	0x00008410
        /*05a0*/ 	.word	0x00000008
        /*05a4*/ 	.word	0x00000000
        /*05a8*/ 	.short	0x010a
        /*05aa*/ 	.byte	0x3f
	.zero		1


	//   ....[81]....
        /*05ac*/ 	.word	0x00008460
        /*05b0*/ 	.word	0x0000000b
        /*05b4*/ 	.word	0x00000000
        /*05b8*/ 	.short	0x010a
        /*05ba*/ 	.byte	0x3f
	.zero		1


	//----- nvinfo : EIATTR_NUM_MBARRIERS
	.align		4
.L_38:
        /*05bc*/ 	.byte	0x03, 0x38
        /*05be*/ 	.short	0x0016


	//----- nvinfo : EIATTR_EXIT_INSTR_OFFSETS
	.align		4
        /*05c0*/ 	.byte	0x04, 0x1c
        /*05c2*/ 	.short	(.L_40 - .L_39)


	//   ....[0]....
.L_39:
        /*05c4*/ 	.word	0x00007cf0


	//----- nvinfo : EIATTR_MAX_THREADS
	.align		4
.L_40:
        /*05c8*/ 	.byte	0x04, 0x05
        /*05ca*/ 	.short	(.L_42 - .L_41)
.L_41:
        /*05cc*/ 	.word	0x00000180
        /*05d0*/ 	.word	0x00000001
        /*05d4*/ 	.word	0x00000001


	//----- nvinfo : EIATTR_CRS_STACK_SIZE
	.align		4
.L_42:
        /*05d8*/ 	.byte	0x04, 0x1e
        /*05da*/ 	.short	(.L_44 - .L_43)
.L_43:
        /*05dc*/ 	.word	0x00000000


	//----- nvinfo : EIATTR_CBANK_PARAM_SIZE
	.align		4
.L_44:
        /*05e0*/ 	.byte	0x03, 0x19
        /*05e2*/ 	.short	0x0770


	//----- nvinfo : EIATTR_PARAM_CBANK
	.align		4
        /*05e4*/ 	.byte	0x04, 0x0a
        /*05e6*/ 	.short	(.L_46 - .L_45)
	.align		4
.L_45:
        /*05e8*/ 	.word	index@(.nv.constant0._ZN7cutlass13device_kernelINS_4gemm6kernel13GemmUniversalIN4cute5tupleIJiiiiEEENS1_10collective13CollectiveMmaINS1_34MainloopSm90TmaGmmaWarpSpecializedILi6ENS5_IJNS4_1CILi2EEENSA_ILi1EEESC_EEENS1_35KernelTmaWarpSpecializedCooperativeEEENS5_IJNSA_ILi128EEESG_NSA_ILi64EEEEEENS_6half_tENS5_IJlSC_lEEESJ_SK_NS4_8TiledMMAINS4_8MMA_AtomIJNS4_4SM904GMMA26MMA_64x128x16_F32F16F16_SSILNSO_5MajorE0ELSQ_0ELNSO_7ScaleInE1ELSR_1EEEEEENS4_6LayoutISD_NS5_IJSC_NSA_ILi0EEESV_EEEEENS5_IJNS4_10UnderscoreESY_SY_EEEEENS4_13SM90_TMA_LOADENS4_14ComposedLayoutINS4_7SwizzleILi3ELi4ELi3EEENS4_18smem_ptr_flag_bitsILi16EEENSU_INS5_IJNSA_ILi8EEESH_EEENS5_IJSH_SC_EEEEEEEvNS4_8identityENS4_23SM90_TMA_LOAD_MULTICASTES1B_vS1C_EENS_8epilogue10collective18CollectiveEpilogueINS1F_22Sm90TmaWarpSpecializedILi4ELi2ELi16ELb1ELb0EEEJSI_NS5_IJSG_NSA_ILi32EEEEEESJ_SK_SJ_SK_NS1F_6fusion15FusionCallbacksIS1J_NS1M_17LinCombPerRowBiasISJ_fSJ_SJ_fLi8ELNS_15FloatRoundStyleE2EEESI_S1L_JEEES11_NS12_INS13_ILi2ELi4ELi3EEES16_NSU_INS5_IJS17_S1K_EEENS5_IJS1K_SC_EEEEEEENS4_17SM75_U32x4_LDSM_NENS4_14SM90_TMA_STOREES1W_NS4_17SM90_U32x4_STSM_NENS4_9Copy_AtomIJS1Z_SJ_EEEvEEEvvEEEEvNT_6ParamsE)
        /*05ec*/ 	.short	0x0210
        /*05ee*/ 	.short	0x0770


	//----- nvinfo : EIATTR_SW_WAR
	.align		4
.L_46:
        /*05f0*/ 	.byte	0x04, 0x36
        /*05f2*/ 	.short	(.L_48 - .L_47)
.L_47:
        /*05f4*/ 	.word	0x00000008
.L_48:


//--------------------- .nv.callgraph             --------------------------
	.section	.nv.callgraph,"",@"SHT_CUDA_CALLGRAPH"
	.align	4
	.sectionentsize	8
	.align		4
        /*0000*/ 	.word	0x00000000
	.align		4
        /*0004*/ 	.word	0xffffffff
	.align		4
        /*0008*/ 	.word	index@(_ZN7cutlass13device_kernelINS_4gemm6kernel13GemmUniversalIN4cute5tupleIJiiiiEEENS1_10collective13CollectiveMmaINS1_34MainloopSm90TmaGmmaWarpSpecializedILi6ENS5_IJNS4_1CILi2EEENSA_ILi1EEESC_EEENS1_35KernelTmaWarpSpecializedCooperativeEEENS5_IJNSA_ILi128EEESG_NSA_ILi64EEEEEENS_6half_tENS5_IJlSC_lEEESJ_SK_NS4_8TiledMMAINS4_8MMA_AtomIJNS4_4SM904GMMA26MMA_64x128x16_F32F16F16_SSILNSO_5MajorE0ELSQ_0ELNSO_7ScaleInE1ELSR_1EEEEEENS4_6LayoutISD_NS5_IJSC_NSA_ILi0EEESV_EEEEENS5_IJNS4_10UnderscoreESY_SY_EEEEENS4_13SM90_TMA_LOADENS4_14ComposedLayoutINS4_7SwizzleILi3ELi4ELi3EEENS4_18smem_ptr_flag_bitsILi16EEENSU_INS5_IJNSA_ILi8EEESH_EEENS5_IJSH_SC_EEEEEEEvNS4_8identityENS4_23SM90_TMA_LOAD_MULTICASTES1B_vS1C_EENS_8epilogue10collective18CollectiveEpilogueINS1F_22Sm90TmaWarpSpecializedILi4ELi2ELi16ELb1ELb0EEEJSI_NS5_IJSG_NSA_ILi32EEEEEESJ_SK_SJ_SK_NS1F_6fusion15FusionCallbacksIS1J_NS1M_17LinCombPerRowBiasISJ_fSJ_SJ_fLi8ELNS_15FloatRoundStyleE2EEESI_S1L_JEEES11_NS12_INS13_ILi2ELi4ELi3EEES16_NSU_INS5_IJS17_S1K_EEENS5_IJS1K_SC_EEEEEEENS4_17SM75_U32x4_LDSM_NENS4_14SM90_TMA_STOREES1W_NS4_17SM90_U32x4_STSM_NENS4_9Copy_AtomIJS1Z_SJ_EEEvEEEvvEEEEvNT_6ParamsE)
	.align		4
        /*000c*/ 	.word	index@(__assertfail)
	.align		4
        /*0010*/ 	.word	0x00000000
	.align		4
        /*0014*/ 	.word	0xfffffffe
	.align		4
        /*0018*/ 	.word	0x00000000
	.align		4
        /*001c*/ 	.word	0xfffffffd
	.align		4
        /*0020*/ 	.word	0x00000000
	.align		4
        /*0024*/ 	.word	0xfffffffc


//--------------------- .nv.constant4             --------------------------
	.section	.nv.constant4,"a",@progbits
	.align	8
	.align		8
.nv.constant4:
        /*0000*/ 	.dword	__assertfail
	.align		8
        /*0008*/ 	.dword	__unnamed_1
	.align		8
        /*0010*/ 	.dword	__unnamed_2
	.align		8
        /*0018*/ 	.dword	_ZN39_INTERNAL_d7beae11_4_k_cu_0116ca3e_41794cuda3std3__45__cpo5beginE
	.align		8
        /*0020*/ 	.dword	_ZN39_INTERNAL_d7beae11_4_k_cu_0116ca3e_41794cuda3std3__45__cpo3endE
	.align		8
        /*0028*/ 	.dword	_ZN39_INTERNAL_d7beae11_4_k_cu_0116ca3e_41794cuda3std3__45__cpo6cbeginE
	.align		8
        /*0030*/ 	.dword	_ZN39_INTERNAL_d7beae11_4_k_cu_0116ca3e_41794cuda3std3__45__cpo4cendE
	.align		8
        /*0038*/ 	.dword	_ZN39_INTERNAL_d7beae11_4_k_cu_0116ca3e_41794cuda3std3__441_GLOBAL__N__d7beae11_4_k_cu_0116ca3e_41796ignoreE
	.align		8
        /*0040*/ 	.dword	_ZN39_INTERNAL_d7beae11_4_k_cu_0116ca3e_41794cuda3std3__419piecewise_constructE
	.align		8
        /*0048*/ 	.dword	_ZN39_INTERNAL_d7beae11_4_k_cu_0116ca3e_41794cuda3std3__48in_placeE
	.align		8
        /*0050*/ 	.dword	_ZN39_INTERNAL_d7beae11_4_k_cu_0116ca3e_41794cuda3std6ranges3__45__cpo4swapE
	.align		8
        /*0058*/ 	.dword	_ZN39_INTERNAL_d7beae11_4_k_cu_0116ca3e_41794cuda3std6ranges3__45__cpo9iter_moveE
	.align		8
        /*0060*/ 	.dword	_ZN39_INTERNAL_d7beae11_4_k_cu_0116ca3e_41794cute7productE
	.align		8
        /*0068*/ 	.dword	_ZN39_INTERNAL_d7beae11_4_k_cu_0116ca3e_41794cute1_E
	.align		8
        /*0070*/ 	.dword	$str$22
	.align		8
        /*0078*/ 	.dword	$str$23
	.align		8
        /*0080*/ 	.dword	$str$26
	.align		8
        /*0088*/ 	.dword	$str$27


//--------------------- .text._ZN7cutlass13device_kernelINS_4gemm6kernel13GemmUniversalIN4cute5tupleIJiiiiEEENS1_10collective13CollectiveMmaINS1_34MainloopSm90TmaGmmaWarpSpecializedILi6ENS5_IJNS4_1CILi2EEENSA_ILi1EEESC_EEENS1_35KernelTmaWarpSpecializedCooperativeEEENS5_IJNSA_ILi128EEESG_NSA_ILi64EEEEEENS_6half_tENS5_IJlSC_lEEESJ_SK_NS4_8TiledMMAINS4_8MMA_AtomIJNS4_4SM904GMMA26MMA_64x128x16_F32F16F16_SSILNSO_5MajorE0ELSQ_0ELNSO_7ScaleInE1ELSR_1EEEEEENS4_6LayoutISD_NS5_IJSC_NSA_ILi0EEESV_EEEEENS5_IJNS4_10UnderscoreESY_SY_EEEEENS4_13SM90_TMA_LOADENS4_14ComposedLayoutINS4_7SwizzleILi3ELi4ELi3EEENS4_18smem_ptr_flag_bitsILi16EEENSU_INS5_IJNSA_ILi8EEESH_EEENS5_IJSH_SC_EEEEEEEvNS4_8identityENS4_23SM90_TMA_LOAD_MULTICASTES1B_vS1C_EENS_8epilogue10collective18CollectiveEpilogueINS1F_22Sm90TmaWarpSpecializedILi4ELi2ELi16ELb1ELb0EEEJSI_NS5_IJSG_NSA_ILi32EEEEEESJ_SK_SJ_SK_NS1F_6fusion15FusionCallbacksIS1J_NS1M_17LinCombPerRowBiasISJ_fSJ_SJ_fLi8ELNS_15FloatRoundStyleE2EEESI_S1L_JEEES11_NS12_INS13_ILi2ELi4ELi3EEES16_NSU_INS5_IJS17_S1K_EEENS5_IJS1K_SC_EEEEEEENS4_17SM75_U32x4_LDSM_NENS4_14SM90_TMA_STOREES1W_NS4_17SM90_U32x4_STSM_NENS4_9Copy_AtomIJS1Z_SJ_EEEvEEEvvEEEEvNT_6ParamsE --------------------------
	.section	.text._ZN7cutlass13device_kernelINS_4gemm6kernel13GemmUniversalIN4cute5tupleIJiiiiEEENS1_10collective13CollectiveMmaINS1_34MainloopSm90TmaGmmaWarpSpecializedILi6ENS5_IJNS4_1CILi2EEENSA_ILi1EEESC_EEENS1_35KernelTmaWarpSpecializedCooperativeEEENS5_IJNSA_ILi128EEESG_NSA_ILi64EEEEEENS_6half_tENS5_IJlSC_lEEESJ_SK_NS4_8TiledMMAINS4_8MMA_AtomIJNS4_4SM904GMMA26MMA_64x128x16_F32F16F16_SSILNSO_5MajorE0ELSQ_0ELNSO_7ScaleInE1ELSR_1EEEEEENS4_6LayoutISD_NS5_IJSC_NSA_ILi0EEESV_EEEEENS5_IJNS4_10UnderscoreESY_SY_EEEEENS4_13SM90_TMA_LOADENS4_14ComposedLayoutINS4_7SwizzleILi3ELi4ELi3EEENS4_18smem_ptr_flag_bitsILi16EEENSU_INS5_IJNSA_ILi8EEESH_EEENS5_IJSH_SC_EEEEEEEvNS4_8identityENS4_23SM90_TMA_LOAD_MULTICASTES1B_vS1C_EENS_8epilogue10collective18CollectiveEpilogueINS1F_22Sm90TmaWarpSpecializedILi4ELi2ELi16ELb1ELb0EEEJSI_NS5_IJSG_NSA_ILi32EEEEEESJ_SK_SJ_SK_NS1F_6fusion15FusionCallbacksIS1J_NS1M_17LinCombPerRowBiasISJ_fSJ_SJ_fLi8ELNS_15FloatRoundStyleE2EEESI_S1L_JEEES11_NS12_INS13_ILi2ELi4ELi3EEES16_NSU_INS5_IJS17_S1K_EEENS5_IJS1K_SC_EEEEEEENS4_17SM75_U32x4_LDSM_NENS4_14SM90_TMA_STOREES1W_NS4_17SM90_U32x4_STSM_NENS4_9Copy_AtomIJS1Z_SJ_EEEvEEEvvEEEEvNT_6ParamsE,"ax",@progbits
	.align	128
.text._ZN7cutlass13device_kernelINS_4gemm6kernel13GemmUniversalIN4cute5tupleIJiiiiEEENS1_10collective13CollectiveMmaINS1_34MainloopSm90TmaGmmaWarpSpecializedILi6ENS5_IJNS4_1CILi2EEENSA_ILi1EEESC_EEENS1_35KernelTmaWarpSpecializedCooperativeEEENS5_IJNSA_ILi128EEESG_NSA_ILi64EEEEEENS_6half_tENS5_IJlSC_lEEESJ_SK_NS4_8TiledMMAINS4_8MMA_AtomIJNS4_4SM904GMMA26MMA_64x128x16_F32F16F16_SSILNSO_5MajorE0ELSQ_0ELNSO_7ScaleInE1ELSR_1EEEEEENS4_6LayoutISD_NS5_IJSC_NSA_ILi0EEESV_EEEEENS5_IJNS4_10UnderscoreESY_SY_EEEEENS4_13SM90_TMA_LOADENS4_14ComposedLayoutINS4_7SwizzleILi3ELi4ELi3EEENS4_18smem_ptr_flag_bitsILi16EEENSU_INS5_IJNSA_ILi8EEESH_EEENS5_IJSH_SC_EEEEEEEvNS4_8identityENS4_23SM90_TMA_LOAD_MULTICASTES1B_vS1C_EENS_8epilogue10collective18CollectiveEpilogueINS1F_22Sm90TmaWarpSpecializedILi4ELi2ELi16ELb1ELb0EEEJSI_NS5_IJSG_NSA_ILi32EEEEEESJ_SK_SJ_SK_NS1F_6fusion15FusionCallbacksIS1J_NS1M_17LinCombPerRowBiasISJ_fSJ_SJ_fLi8ELNS_15FloatRoundStyleE2EEESI_S1L_JEEES11_NS12_INS13_ILi2ELi4ELi3EEES16_NSU_INS5_IJS17_S1K_EEENS5_IJS1K_SC_EEEEEEENS4_17SM75_U32x4_LDSM_NENS4_14SM90_TMA_STOREES1W_NS4_17SM90_U32x4_STSM_NENS4_9Copy_AtomIJS1Z_SJ_EEEvEEEvvEEEEvNT_6ParamsE:
        .type           _ZN7cutlass13device_kernelINS_4gemm6kernel13GemmUniversalIN4cute5tupleIJiiiiEEENS1_10collective13CollectiveMmaINS1_34MainloopSm90TmaGmmaWarpSpecializedILi6ENS5_IJNS4_1CILi2EEENSA_ILi1EEESC_EEENS1_35KernelTmaWarpSpecializedCooperativeEEENS5_IJNSA_ILi128EEESG_NSA_ILi64EEEEEENS_6half_tENS5_IJlSC_lEEESJ_SK_NS4_8TiledMMAINS4_8MMA_AtomIJNS4_4SM904GMMA26MMA_64x128x16_F32F16F16_SSILNSO_5MajorE0ELSQ_0ELNSO_7ScaleInE1ELSR_1EEEEEENS4_6LayoutISD_NS5_IJSC_NSA_ILi0EEESV_EEEEENS5_IJNS4_10UnderscoreESY_SY_EEEEENS4_13SM90_TMA_LOADENS4_14ComposedLayoutINS4_7SwizzleILi3ELi4ELi3EEENS4_18smem_ptr_flag_bitsILi16EEENSU_INS5_IJNSA_ILi8EEESH_EEENS5_IJSH_SC_EEEEEEEvNS4_8identityENS4_23SM90_TMA_LOAD_MULTICASTES1B_vS1C_EENS_8epilogue10collective18CollectiveEpilogueINS1F_22Sm90TmaWarpSpecializedILi4ELi2ELi16ELb1ELb0EEEJSI_NS5_IJSG_NSA_ILi32EEEEEESJ_SK_SJ_SK_NS1F_6fusion15FusionCallbacksIS1J_NS1M_17LinCombPerRowBiasISJ_fSJ_SJ_fLi8ELNS_15FloatRoundStyleE2EEESI_S1L_JEEES11_NS12_INS13_ILi2ELi4ELi3EEES16_NSU_INS5_IJS17_S1K_EEENS5_IJS1K_SC_EEEEEEENS4_17SM75_U32x4_LDSM_NENS4_14SM90_TMA_STOREES1W_NS4_17SM90_U32x4_STSM_NENS4_9Copy_AtomIJS1Z_SJ_EEEvEEEvvEEEEvNT_6ParamsE,@function
        .size           _ZN7cutlass13device_kernelINS_4gemm6kernel13GemmUniversalIN4cute5tupleIJiiiiEEENS1_10collective13CollectiveMmaINS1_34MainloopSm90TmaGmmaWarpSpecializedILi6ENS5_IJNS4_1CILi2EEENSA_ILi1EEESC_EEENS1_35KernelTmaWarpSpecializedCooperativeEEENS5_IJNSA_ILi128EEESG_NSA_ILi64EEEEEENS_6half_tENS5_IJlSC_lEEESJ_SK_NS4_8TiledMMAINS4_8MMA_AtomIJNS4_4SM904GMMA26MMA_64x128x16_F32F16F16_SSILNSO_5MajorE0ELSQ_0ELNSO_7ScaleInE1ELSR_1EEEEEENS4_6LayoutISD_NS5_IJSC_NSA_ILi0EEESV_EEEEENS5_IJNS4_10UnderscoreESY_SY_EEEEENS4_13SM90_TMA_LOADENS4_14ComposedLayoutINS4_7SwizzleILi3ELi4ELi3EEENS4_18smem_ptr_flag_bitsILi16EEENSU_INS5_IJNSA_ILi8EEESH_EEENS5_IJSH_SC_EEEEEEEvNS4_8identityENS4_23SM90_TMA_LOAD_MULTICASTES1B_vS1C_EENS_8epilogue10collective18CollectiveEpilogueINS1F_22Sm90TmaWarpSpecializedILi4ELi2ELi16ELb1ELb0EEEJSI_NS5_IJSG_NSA_ILi32EEEEEESJ_SK_SJ_SK_NS1F_6fusion15FusionCallbacksIS1J_NS1M_17LinCombPerRowBiasISJ_fSJ_SJ_fLi8ELNS_15FloatRoundStyleE2EEESI_S1L_JEEES11_NS12_INS13_ILi2ELi4ELi3EEES16_NSU_INS5_IJS17_S1K_EEENS5_IJS1K_SC_EEEEEEENS4_17SM75_U32x4_LDSM_NENS4_14SM90_TMA_STOREES1W_NS4_17SM90_U32x4_STSM_NENS4_9Copy_AtomIJS1Z_SJ_EEEvEEEvvEEEEvNT_6ParamsE,(.L_x_194 - _ZN7cutlass13device_kernelINS_4gemm6kernel13GemmUniversalIN4cute5tupleIJiiiiEEENS1_10collective13CollectiveMmaINS1_34MainloopSm90TmaGmmaWarpSpecializedILi6ENS5_IJNS4_1CILi2EEENSA_ILi1EEESC_EEENS1_35KernelTmaWarpSpecializedCooperativeEEENS5_IJNSA_ILi128EEESG_NSA_ILi64EEEEEENS_6half_tENS5_IJlSC_lEEESJ_SK_NS4_8TiledMMAINS4_8MMA_AtomIJNS4_4SM904GMMA26MMA_64x128x16_F32F16F16_SSILNSO_5MajorE0ELSQ_0ELNSO_7ScaleInE1ELSR_1EEEEEENS4_6LayoutISD_NS5_IJSC_NSA_ILi0EEESV_EEEEENS5_IJNS4_10UnderscoreESY_SY_EEEEENS4_13SM90_TMA_LOADENS4_14ComposedLayoutINS4_7SwizzleILi3ELi4ELi3EEENS4_18smem_ptr_flag_bitsILi16EEENSU_INS5_IJNSA_ILi8EEESH_EEENS5_IJSH_SC_EEEEEEEvNS4_8identityENS4_23SM90_TMA_LOAD_MULTICASTES1B_vS1C_EENS_8epilogue10collective18CollectiveEpilogueINS1F_22Sm90TmaWarpSpecializedILi4ELi2ELi16ELb1ELb0EEEJSI_NS5_IJSG_NSA_ILi32EEEEEESJ_SK_SJ_SK_NS1F_6fusion15FusionCallbacksIS1J_NS1M_17LinCombPerRowBiasISJ_fSJ_SJ_fLi8ELNS_15FloatRoundStyleE2EEESI_S1L_JEEES11_NS12_INS13_ILi2ELi4ELi3EEES16_NSU_INS5_IJS17_S1K_EEENS5_IJS1K_SC_EEEEEEENS4_17SM75_U32x4_LDSM_NENS4_14SM90_TMA_STOREES1W_NS4_17SM90_U32x4_STSM_NENS4_9Copy_AtomIJS1Z_SJ_EEEvEEEvvEEEEvNT_6ParamsE)
        .other          _ZN7cutlass13device_kernelINS_4gemm6kernel13GemmUniversalIN4cute5tupleIJiiiiEEENS1_10collective13CollectiveMmaINS1_34MainloopSm90TmaGmmaWarpSpecializedILi6ENS5_IJNS4_1CILi2EEENSA_ILi1EEESC_EEENS1_35KernelTmaWarpSpecializedCooperativeEEENS5_IJNSA_ILi128EEESG_NSA_ILi64EEEEEENS_6half_tENS5_IJlSC_lEEESJ_SK_NS4_8TiledMMAINS4_8MMA_AtomIJNS4_4SM904GMMA26MMA_64x128x16_F32F16F16_SSILNSO_5MajorE0ELSQ_0ELNSO_7ScaleInE1ELSR_1EEEEEENS4_6LayoutISD_NS5_IJSC_NSA_ILi0EEESV_EEEEENS5_IJNS4_10UnderscoreESY_SY_EEEEENS4_13SM90_TMA_LOADENS4_14ComposedLayoutINS4_7SwizzleILi3ELi4ELi3EEENS4_18smem_ptr_flag_bitsILi16EEENSU_INS5_IJNSA_ILi8EEESH_EEENS5_IJSH_SC_EEEEEEEvNS4_8identityENS4_23SM90_TMA_LOAD_MULTICASTES1B_vS1C_EENS_8epilogue10collective18CollectiveEpilogueINS1F_22Sm90TmaWarpSpecializedILi4ELi2ELi16ELb1ELb0EEEJSI_NS5_IJSG_NSA_ILi32EEEEEESJ_SK_SJ_SK_NS1F_6fusion15FusionCallbacksIS1J_NS1M_17LinCombPerRowBiasISJ_fSJ_SJ_fLi8ELNS_15FloatRoundStyleE2EEESI_S1L_JEEES11_NS12_INS13_ILi2ELi4ELi3EEES16_NSU_INS5_IJS17_S1K_EEENS5_IJS1K_SC_EEEEEEENS4_17SM75_U32x4_LDSM_NENS4_14SM90_TMA_STOREES1W_NS4_17SM90_U32x4_STSM_NENS4_9Copy_AtomIJS1Z_SJ_EEEvEEEvvEEEEvNT_6ParamsE,@"STO_CUDA_ENTRY STV_DEFAULT"
_ZN7cutlass13device_kernelINS_4gemm6kernel13GemmUniversalIN4cute5tupleIJiiiiEEENS1_10collective13CollectiveMmaINS1_34MainloopSm90TmaGmmaWarpSpecializedILi6ENS5_IJNS4_1CILi2EEENSA_ILi1EEESC_EEENS1_35KernelTmaWarpSpecializedCooperativeEEENS5_IJNSA_ILi128EEESG_NSA_ILi64EEEEEENS_6half_tENS5_IJlSC_lEEESJ_SK_NS4_8TiledMMAINS4_8MMA_AtomIJNS4_4SM904GMMA26MMA_64x128x16_F32F16F16_SSILNSO_5MajorE0ELSQ_0ELNSO_7ScaleInE1ELSR_1EEEEEENS4_6LayoutISD_NS5_IJSC_NSA_ILi0EEESV_EEEEENS5_IJNS4_10UnderscoreESY_SY_EEEEENS4_13SM90_TMA_LOADENS4_14ComposedLayoutINS4_7SwizzleILi3ELi4ELi3EEENS4_18smem_ptr_flag_bitsILi16EEENSU_INS5_IJNSA_ILi8EEESH_EEENS5_IJSH_SC_EEEEEEEvNS4_8identityENS4_23SM90_TMA_LOAD_MULTICASTES1B_vS1C_EENS_8epilogue10collective18CollectiveEpilogueINS1F_22Sm90TmaWarpSpecializedILi4ELi2ELi16ELb1ELb0EEEJSI_NS5_IJSG_NSA_ILi32EEEEEESJ_SK_SJ_SK_NS1F_6fusion15FusionCallbacksIS1J_NS1M_17LinCombPerRowBiasISJ_fSJ_SJ_fLi8ELNS_15FloatRoundStyleE2EEESI_S1L_JEEES11_NS12_INS13_ILi2ELi4ELi3EEES16_NSU_INS5_IJS17_S1K_EEENS5_IJS1K_SC_EEEEEEENS4_17SM75_U32x4_LDSM_NENS4_14SM90_TMA_STOREES1W_NS4_17SM90_U32x4_STSM_NENS4_9Copy_AtomIJS1Z_SJ_EEEvEEEvvEEEEvNT_6ParamsE:
[----:B------:R-:W1:Y:S01]  /*0000*/  LDC R1, c[0x0][0x28] ;  /* 0x00000a00ff017b82 */ /* 0x000e620000000800 */
[----:B------:R-:W2:Y:S07]  /*0010*/  S2R R0, SR_TID.X ;  /* 0x0000000000007919 */ /* 0x000eae0000002100 */
[----:B------:R-:W3:Y:S01]  /*0020*/  LDC.64 R4, c[0x0][0x588] ;  /* 0x00016200ff047b82 */ /* 0x000ee20000000a00 */
[----:B------:R-:W-:Y:S01]  /*0030*/  ELECT P0, URZ, PT ;  /* 0x00000000003f782f */ /* 0x000fe20003800000 */
[----:B------:R-:W-:Y:S01]  /*0040*/  BSSY B0, `(.L_x_0) ;  /* 0x0000016000007945 */ /* 0x000fe20003800000 */
[----:B--2---:R-:W-:-:S02]  /*0050*/  SHF.R.U32.HI R2, RZ, 0x5, R0 ;  /* 0x00000005ff027819 */ /* 0x004fc40000011600 */
[----:B------:R-:W-:-:S03]  /*0060*/  SHF.R.U32.HI R7, RZ, 0x7, R0 ;  /* 0x00000007ff077819 */ /* 0x000fc60000011600 */
[----:B------:R-:W2:Y:S04]  /*0070*/  SHFL.IDX PT, R3, R2, RZ, 0x1f ;  /* 0x00001fff02037589 */ /* 0x000ea800000e0000 */
[----:B------:R-:W4:Y:S01]  /*0080*/  SHFL.IDX PT, R7, R7, RZ, 0x1f ;  /* 0x00001fff07077589 */ /* 0x000f2200000e0000 */
[----:B--2---:R-:W-:Y:S02]  /*0090*/  ISETP.NE.OR P0, PT, R3, RZ, !P0 ;  /* 0x000000ff0300720c */ /* 0x004fe40004705670 */
[----:B------:R-:W-:-:S11]  /*00a0*/  SHF.R.S32.HI R6, RZ, 0x1f, R3 ;  /* 0x0000001fff067819 */ /* 0x000fd60000011403 */
[----:B-1-34-:R-:W-:Y:S05]  /*00b0*/  @P0 BRA `(.L_x_1) ;  /* 0x0000000000380947 */ /* 0x01afea0003800000 */
[----:B------:R-:W-:Y:S02]  /*00c0*/  ULDC.64 UR4, c[0x0][0x198] ;  /* 0x0000660000047ab9 */ /* 0x000fe40000000a00 */
[----:B------:R-:W-:Y:S02]  /*00d0*/  UIADD3 UR6, UP0, UR4, 0xf0, URZ ;  /* 0x000000f004067890 */ /* 0x000fe4000ff1e03f */
[----:B------:R-:W-:Y:S02]  /*00e0*/  UIADD3 UR8, UP1, UR4, 0x1f0, URZ ;  /* 0x000001f004087890 */ /* 0x000fe4000ff3e03f */
[----:B------:R-:W-:Y:S02]  /*00f0*/  UIADD3 UR10, UP2, UR4, 0x3f0, URZ ;  /* 0x000003f0040a7890 */ /* 0x000fe4000ff5e03f */
[----:B------:R-:W-:Y:S02]  /*0100*/  UIADD3 UR4, UP3, UR4, 0x4f0, URZ ;  /* 0x000004f004047890 */ /* 0x000fe4000ff7e03f */
[----:B------:R-:W-:-:S02]  /*0110*/  UIADD3.X UR7, URZ, UR5, URZ, UP0, !UPT ;  /* 0x000000053f077290 */ /* 0x000fc400087fe43f */
[----:B------:R-:W-:Y:S02]  /*0120*/  UIADD3.X UR9, URZ, UR5, URZ, UP1, !UPT ;  /* 0x000000053f097290 */ /* 0x000fe40008ffe43f */
[----:B------:R-:W-:Y:S02]  /*0130*/  UIADD3.X UR11, URZ, UR5, URZ, UP2, !UPT ;  /* 0x000000053f0b7290 */ /* 0x000fe400097fe43f */
[----:B------:R-:W-:-:S03]  /*0140*/  UIADD3.X UR5, URZ, UR5, URZ, UP3, !UPT ;  /* 0x000000053f057290 */ /* 0x000fc60009ffe43f */
[----:B------:R1:W-:Y:S02]  /*0150*/  UTMACCTL.PF [UR6] ;  /* 0x00000000060079b9 */ /* 0x0003e40008040000 */
[----:B------:R1:W-:Y:S02]  /*0160*/  UTMACCTL.PF [UR8] ;  /* 0x00000000080079b9 */ /* 0x0003e40008040000 */
[----:B------:R1:W-:Y:S02]  /*0170*/  UTMACCTL.PF [UR10] ;  /* 0x000000000a0079b9 */ /* 0x0003e40008040000 */
[----:B------:R1:W-:Y:S02]  /*0180*/  UTMACCTL.PF [UR4] ;  /* 0x00000000040079b9 */ /* 0x0003e40008040000 */
[----:B-1----:R-:W-:Y:S01]  /*0190*/  NOP ;  /* 0x0000000000007918 */ /* 0x002fe20000000000 */
.L_x_1:
[----:B------:R-:W-:Y:S05]  /*01a0*/  BSYNC B0 ;  /* 0x0000000000007941 */ /* 0x000fea0003800000 */
.L_x_0:
[----:B------:R-:W-:Y:S01]  /*01b0*/  ULDC.64 UR4, c[0x0][0x590] ;  /* 0x0001640000047ab9 */ /* 0x000fe20000000a00 */
[----:B------:R-:W-:Y:S01]  /*01c0*/  LEA.HI R6, R6, R3, RZ, 0x2 ;  /* 0x0000000306067211 */ /* 0x000fe200078f10ff */
[----:B------:R-:W-:Y:S01]  /*01d0*/  ULDC.64 UR54, c[0x0][0x208] ;  /* 0x0000820000367ab9 */ /* 0x000fe20000000a00 */
[----:B------:R-:W-:Y:S01]  /*01e0*/  ISETP.NE.U32.AND P1, PT, RZ, UR4, PT ;  /* 0x00000004ff007c0c */ /* 0x000fe2000bf25070 */
[----:B------:R-:W-:Y:S01]  /*01f0*/  IMAD.MOV.U32 R8, RZ, RZ, R4 ;  /* 0x000000ffff087224 */ /* 0x000fe200078e0004 */
[----:B------:R-:W-:Y:S01]  /*0200*/  LOP3.LUT R6, R6, 0xfffffffc, RZ, 0xc0, !PT ;  /* 0xfffffffc06067812 */ /* 0x000fe200078ec0ff */
[----:B------:R-:W-:Y:S01]  /*0210*/  IMAD.MOV.U32 R9, RZ, RZ, R5 ;  /* 0x000000ffff097224 */ /* 0x000fe200078e0005 */
[----:B------:R-:W-:Y:S02]  /*0220*/  ISETP.NE.AND.EX P2, PT, RZ, UR5, PT, P1 ;  /* 0x00000005ff007c0c */ /* 0x000fe4000bf45310 */
[----:B------:R-:W-:Y:S01]  /*0230*/  PRMT R10, RZ, 0x7610, R10 ;  /* 0x00007610ff0a7816 */ /* 0x000fe2000000000a */
[----:B------:R-:W-:-:S10]  /*0240*/  IMAD.IADD R3, R3, 0x1, -R6 ;  /* 0x0000000103037824 */ /* 0x000fd400078e0a06 */
[----:B------:R-:W-:Y:S05]  /*0250*/  @P2 BRA `(.L_x_2) ;  /* 0x0000000000302947 */ /* 0x000fea0003800000 */
[----:B------:R-:W-:Y:S02]  /*0260*/  ULDC.64 UR6, c[0x0][0x588] ;  /* 0x0001620000067ab9 */ /* 0x000fe40000000a00 */
[----:B------:R-:W-:-:S04]  /*0270*/  ISETP.NE.U32.AND P0, PT, RZ, UR6, PT ;  /* 0x00000006ff007c0c */ /* 0x000fc8000bf05070 */
[----:B------:R-:W-:-:S13]  /*0280*/  ISETP.NE.AND.EX P0, PT, RZ, UR7, PT, P0 ;  /* 0x00000007ff007c0c */ /* 0x000fda000bf05300 */
[----:B------:R-:W-:Y:S05]  /*0290*/  @!P0 BRA `(.L_x_3) ;  /* 0x0000000000108947 */ /* 0x000fea0003800000 */
[----:B------:R-:W2:Y:S01]  /*02a0*/  LDG.E R6, desc[UR54][R8.64] ;  /* 0x0000003608067981 */ /* 0x000ea2000c1e1900 */
[----:B------:R-:W-:Y:S01]  /*02b0*/  IMAD.MOV.U32 R10, RZ, RZ, 0x1 ;  /* 0x00000001ff0a7424 */ /* 0x000fe200078e00ff */
[----:B--2---:R-:W-:Y:S01]  /*02c0*/  FSETP.NEU.AND P3, PT, R6, RZ, PT ;  /* 0x000000ff0600720b */ /* 0x004fe20003f6d000 */
[----:B------:R-:W-:-:S12]  /*02d0*/  BRA `(.L_x_2) ;  /* 0x0000000000107947 */ /* 0x000fd80003800000 */
.L_x_3:
[----:B------:R-:W-:Y:S01]  /*02e0*/  ULDC UR6, c[0x0][0x580] ;  /* 0x0001600000067ab9 */ /* 0x000fe20000000800 */
[----:B------:R-:W-:Y:S01]  /*02f0*/  IMAD.MOV.U32 R10, RZ, RZ, 0x1 ;  /* 0x00000001ff0a7424 */ /* 0x000fe200078e00ff */
[----:B------:R-:W-:Y:S02]  /*0300*/  FSETP.NEU.AND P3, PT, RZ, UR6, PT ;  /* 0x00000006ff007c0b */ /* 0x000fe4000bf6d000 */
[----:B------:R-:W-:-:S11]  /*0310*/  CS2R R8, SRZ ;  /* 0x0000000000087805 */ /* 0x000fd6000001ff00 */
.L_x_2:
[----:B------:R-:W-:Y:S01]  /*0320*/  ISETP.NE.U32.AND P0, PT, R8, RZ, PT ;  /* 0x000000ff0800720c */ /* 0x000fe20003f05070 */
[----:B------:R-:W-:Y:S01]  /*0330*/  IMAD.MOV.U32 R6, RZ, RZ, 0x1 ;  /* 0x00000001ff067424 */ /* 0x000fe200078e00ff */
[----:B------:R-:W-:Y:S02]  /*0340*/  ISETP.NE.AND.EX P1, PT, RZ, UR5, PT, P1 ;  /* 0x00000005ff007c0c */ /* 0x000fe4000bf25310 */
[----:B------:R-:W-:-:S13]  /*0350*/  ISETP.NE.AND.EX P0, PT, R9, RZ, PT, P0 ;  /* 0x000000ff0900720c */ /* 0x000fda0003f05300 */
[----:B------:R-:W-:Y:S05]  /*0360*/  @P0 BRA P1, `(.L_x_4) ;  /* 0x0000000000300947 */ /* 0x000fea0000800000 */
[----:B------:R-:W-:Y:S02]  /*0370*/  ISETP.NE.U32.AND P1, PT, RZ, UR4, PT ;  /* 0x00000004ff007c0c */ /* 0x000fe4000bf25070 */
[----:B------:R-:W-:Y:S02]  /*0380*/  ISETP.NE.U32.AND P0, PT, R8, RZ, PT ;  /* 0x000000ff0800720c */ /* 0x000fe40003f05070 */
[----:B------:R-:W-:Y:S02]  /*0390*/  ISETP.NE.AND.EX P1, PT, RZ, UR5, PT, P1 ;  /* 0x00000005ff007c0c */ /* 0x000fe4000bf25310 */
[----:B------:R-:W-:Y:S02]  /*03a0*/  PRMT R6, R10, 0x9910, RZ ;  /* 0x000099100a067816 */ /* 0x000fe400000000ff */
[----:B------:R-:W-:Y:S02]  /*03b0*/  ISETP.NE.AND.EX P0, PT, R9, RZ, PT, P0 ;  /* 0x000000ff0900720c */ /* 0x000fe40003f05300 */
[----:B------:R-:W-:-:S02]  /*03c0*/  ISETP.NE.AND P4, PT, R6, RZ, PT ;  /* 0x000000ff0600720c */ /* 0x000fc40003f85270 */
[----:B------:R-:W-:Y:S02]  /*03d0*/  SEL R9, RZ, 0xffffffff, P3 ;  /* 0xffffffffff097807 */ /* 0x000fe40001800000 */
[----:B------:R-:W-:-:S04]  /*03e0*/  SEL R6, RZ, 0xffffffff, P0 ;  /* 0xffffffffff067807 */ /* 0x000fc80000000000 */
[----:B------:R-:W-:-:S04]  /*03f0*/  @P1 SEL R9, R6, R9, !P4 ;  /* 0x0000000906091207 */ /* 0x000fc80006000000 */
[----:B------:R-:W-:-:S04]  /*0400*/  LOP3.LUT R9, R9, 0x1, RZ, 0xc0, !PT ;  /* 0x0000000109097812 */ /* 0x000fc800078ec0ff */
[----:B------:R-:W-:-:S04]  /*0410*/  ISETP.NE.U32.AND P0, PT, R9, 0x1, PT ;  /* 0x000000010900780c */ /* 0x000fc80003f05070 */
[----:B------:R-:W-:-:S09]  /*0420*/  SEL R6, RZ, 0x1, !P0 ;  /* 0x00000001ff067807 */ /* 0x000fd20004000000 */
.L_x_4:
[----:B------:R-:W1:Y:S02]  /*0430*/  SHFL.IDX PT, R9, R2, RZ, 0x1f ;  /* 0x00001fff02097589 */ /* 0x000e6400000e0000 */
[----:B-1----:R-:W-:-:S13]  /*0440*/  ISETP.NE.AND P0, PT, R9, RZ, PT ;  /* 0x000000ff0900720c */ /* 0x002fda0003f05270 */
[----:B------:R-:W-:Y:S05]  /*0450*/  @P0 BRA `(.L_x_5) ;  /* 0x0000000000680947 */ /* 0x000fea0003800000 */
[----:B------:R-:W1:Y:S01]  /*0460*/  S2UR UR8, SR_CgaCtaId ;  /* 0x00000000000879c3 */ /* 0x000e620000008800 */
[----:B------:R-:W-:Y:S01]  /*0470*/  UMOV UR4, 0x400 ;  /* 0x0000040000047882 */ /* 0x000fe20000000000 */
[----:B------:R-:W-:Y:S01]  /*0480*/  UMOV UR5, 0x1 ;  /* 0x0000000100057882 */ /* 0x000fe20000000000 */
[----:B------:R-:W-:Y:S01]  /*0490*/  UMOV UR6, 0x4 ;  /* 0x0000000400067882 */ /* 0x000fe20000000000 */
[----:B------:R-:W-:Y:S01]  /*04a0*/  ELECT P0, URZ, PT ;  /* 0x00000000003f782f */ /* 0x000fe20003800000 */
[----:B------:R-:W-:-:S04]  /*04b0*/  UIADD3 UR6, -UR6, 0x100000, URZ ;  /* 0x0010000006067890 */ /* 0x000fc8000fffe13f */
[----:B------:R-:W-:Y:S02]  /*04c0*/  USHF.L.U32 UR7, UR6, 0xb, URZ ;  /* 0x0000000b06077899 */ /* 0x000fe4000800063f */
[----:B------:R-:W-:Y:S02]  /*04d0*/  USHF.L.U32 UR6, UR6, 0x1, URZ ;  /* 0x0000000106067899 */ /* 0x000fe4000800063f */
[----:B-1----:R-:W-:Y:S02]  /*04e0*/  ULEA UR8, UR8, UR4, 0x18 ;  /* 0x0000000408087291 */ /* 0x002fe4000f8ec03f */
[----:B------:R-:W-:-:S04]  /*04f0*/  UIADD3 UR4, -UR5, 0x100000, URZ ;  /* 0x0010000005047890 */ /* 0x000fc8000fffe13f */
[----:B------:R-:W-:Y:S02]  /*0500*/  USHF.L.U32 UR5, UR4, 0xb, URZ ;  /* 0x0000000b04057899 */ /* 0x000fe4000800063f */
[----:B------:R-:W-:Y:S01]  /*0510*/  USHF.L.U32 UR4, UR4, 0x1, URZ ;  /* 0x0000000104047899 */ /* 0x000fe2000800063f */
[----:B------:R-:W1:Y:S11]  /*0520*/  FENCE.VIEW.ASYNC.S ;  /* 0x00000000000073c6 */ /* 0x000e760000000000 */
[----:B-1----:R1:W2:Y:S01]  /*0530*/  SYNCS.EXCH.64 URZ, [UR8], UR4 ;  /* 0x00000004083f75b2 */ /* 0x0022a20008000100 */
[----:B------:R1:W3:Y:S01]  /*0540*/  SYNCS.EXCH.64 URZ, [UR8+0x30], UR6 ;  /* 0x00003006083f75b2 */ /* 0x0002e20008000100 */
[----:B------:R1:W4:Y:S01]  /*0550*/  SYNCS.EXCH.64 URZ, [UR8+0x8], UR4 ;  /* 0x00000804083f75b2 */ /* 0x0003220008000100 */
[----:B------:R1:W1:Y:S01]  /*0560*/  SYNCS.EXCH.64 URZ, [UR8+0x38], UR6 ;  /* 0x00003806083f75b2 */ /* 0x0002620008000100 */
        /* <DEDUP_REMOVED lines=8> */
[----:B------:R-:W-:Y:S01]  /*05f0*/  NOP ;  /* 0x0000000000007918 */ /* 0x000fe20000000000 */
.L_x_5:
[----:B------:R-:W5:Y:S01]  /*0600*/  SHFL.IDX PT, R8, R2, RZ, 0x1f ;  /* 0x00001fff02087589 */ /* 0x000f6200000e0000 */
[----:B------:R-:W-:Y:S01]  /*0610*/  NOP ;  /* 0x0000000000007918 */ /* 0x000fe20000000000 */
[----:B-----5:R-:W-:-:S13]  /*0620*/  ISETP.NE.AND P0, PT, R8, RZ, PT ;  /* 0x000000ff0800720c */ /* 0x020fda0003f05270 */
[----:B------:R-:W-:Y:S05]  /*0630*/  @P0 BRA `(.L_x_6) ;  /* 0x0000000000580947 */ /* 0x000fea0003800000 */
[----:B-1----:R-:W1:Y:S01]  /*0640*/  S2UR UR5, SR_CgaCtaId ;  /* 0x00000000000579c3 */ /* 0x002e620000008800 */
[----:B------:R-:W-:Y:S01]  /*0650*/  UMOV UR4, 0x400 ;  /* 0x0000040000047882 */ /* 0x000fe20000000000 */
[----:B------:R-:W-:Y:S01]  /*0660*/  UMOV UR6, 0x20 ;  /* 0x0000002000067882 */ /* 0x000fe20000000000 */
[----:B------:R-:W-:Y:S01]  /*0670*/  UMOV UR7, 0x100 ;  /* 0x0000010000077882 */ /* 0x000fe20000000000 */
[----:B------:R-:W-:Y:S01]  /*0680*/  ELECT P0, URZ, PT ;  /* 0x00000000003f782f */ /* 0x000fe20003800000 */
[----:B-1----:R-:W-:Y:S02]  /*0690*/  ULEA UR8, UR5, UR4, 0x18 ;  /* 0x0000000405087291 */ /* 0x002fe4000f8ec03f */
[----:B------:R-:W-:-:S04]  /*06a0*/  UIADD3 UR4, -UR6, 0x100000, URZ ;  /* 0x0010000006047890 */ /* 0x000fc8000fffe13f */
[----:B------:R-:W-:Y:S02]  /*06b0*/  USHF.L.U32 UR5, UR4, 0xb, URZ ;  /* 0x0000000b04057899 */ /* 0x000fe4000800063f */
[----:B------:R-:W-:Y:S02]  /*06c0*/  USHF.L.U32 UR4, UR4, 0x1, URZ ;  /* 0x0000000104047899 */ /* 0x000fe4000800063f */
[----:B------:R-:W-:-:S04]  /*06d0*/  UIADD3 UR6, -UR7, 0x100000, URZ ;  /* 0x0010000007067890 */ /* 0x000fc8000fffe13f */
[----:B------:R-:W-:Y:S02]  /*06e0*/  USHF.L.U32 UR7, UR6, 0xb, URZ ;  /* 0x0000000b06077899 */ /* 0x000fe4000800063f */
[----:B------:R-:W-:Y:S01]  /*06f0*/  USHF.L.U32 UR6, UR6, 0x1, URZ ;  /* 0x0000000106067899 */ /* 0x000fe2000800063f */
[----:B------:R-:W1:Y:S03]  /*0700*/  FENCE.VIEW.ASYNC.S ;  /* 0x00000000000073c6 */ /* 0x000e660000000000 */
[----:B-1----:R1:W1:Y:S08]  /*0710*/  SYNCS.EXCH.64 URZ, [UR8+0x60], UR4 ;  /* 0x00006004083f75b2 */ /* 0x0022700008000100 */
        /* <DEDUP_REMOVED lines=8> */
.L_x_6:
[----:B------:R-:W-:Y:S01]  /*07a0*/  SHF.R.S32.HI R11, RZ, 0x1f, R0 ;  /* 0x0000001fff0b7819 */ /* 0x000fe20000011400 */
[----:B------:R-:W5:Y:S01]  /*07b0*/  SHFL.IDX PT, R2, R2, RZ, 0x1f ;  /* 0x00001fff02027589 */ /* 0x000f6200000e0000 */
[----:B-1----:R-:W1:Y:S01]  /*07c0*/  S2UR UR8, SR_CTAID.X ;  /* 0x00000000000879c3 */ /* 0x002e620000002500 */
[----:B------:R-:W-:Y:S02]  /*07d0*/  ELECT P0, URZ, PT ;  /* 0x00000000003f782f */ /* 0x000fe40003800000 */
[----:B------:R-:W-:Y:S01]  /*07e0*/  LEA.HI R11, R11, R0, RZ, 0x7 ;  /* 0x000000000b0b7211 */ /* 0x000fe200078f38ff */
[----:B------:R-:W2:Y:S01]  /*07f0*/  S2R R8, SR_CTAID.Y ;  /* 0x0000000000087919 */ /* 0x000ea20000002600 */
[----:B------:R-:W-:Y:S01]  /*0800*/  SHF.R.S32.HI R10, RZ, 0x1f, R9 ;  /* 0x0000001fff0a7819 */ /* 0x000fe20000011409 */
[----:B------:R-:W-:Y:S01]  /*0810*/  ULDC UR4, c[0x0][0x150] ;  /* 0x0000540000047ab9 */ /* 0x000fe20000000800 */
[----:B------:R-:W-:Y:S01]  /*0820*/  LOP3.LUT R11, R11, 0xffffff80, RZ, 0xc0, !PT ;  /* 0xffffff800b0b7812 */ /* 0x000fe200078ec0ff */
[----:B------:R-:W-:Y:S01]  /*0830*/  IMAD.MOV.U32 R89, RZ, RZ, 0x1 ;  /* 0x00000001ff597424 */ /* 0x000fe200078e00ff */
[----:B------:R-:W-:Y:S01]  /*0840*/  LEA.HI R10, R10, R9, RZ, 0x2 ;  /* 0x000000090a0a7211 */ /* 0x000fe200078f10ff */
[----:B------:R-:W3:Y:S01]  /*0850*/  LDC R14, c[0x0][0x144] ;  /* 0x00005100ff0e7b82 */ /* 0x000ee20000000800 */
[----:B------:R-:W-:Y:S01]  /*0860*/  ISETP.NE.AND P4, PT, R3, RZ, PT ;  /* 0x000000ff0300720c */ /* 0x000fe20003f85270 */
[----:B------:R-:W-:Y:S01]  /*0870*/  IMAD.IADD R12, R0, 0x1, -R11 ;  /* 0x00000001000c7824 */ /* 0x000fe200078e0a0b */
[----:B------:R-:W-:Y:S01]  /*0880*/  LOP3.LUT R10, R10, 0x3ffffffc, RZ, 0xc0, !PT ;  /* 0x3ffffffc0a0a7812 */ /* 0x000fe200078ec0ff */
[----:B------:R-:W-:Y:S01]  /*0890*/  NOP ;  /* 0x0000000000007918 */ /* 0x000fe20000000000 */
[----:B------:R-:W-:Y:S01]  /*08a0*/  ISETP.NE.AND P5, PT, R7, RZ, PT ;  /* 0x000000ff0700720c */ /* 0x000fe20003fa5270 */
[----:B------:R-:W-:Y:S01]  /*08b0*/  UMOV UR37, 0x1 ;  /* 0x0000000100257882 */ /* 0x000fe20000000000 */
[----:B------:R-:W-:Y:S01]  /*08c0*/  SHF.R.S32.HI R11, RZ, 0x1f, R12 ;  /* 0x0000001fff0b7819 */ /* 0x000fe2000001140c */
[----:B------:R-:W-:-:S03]  /*08d0*/  IMAD.IADD R10, R9, 0x1, -R10 ;  /* 0x00000001090a7824 */ /* 0x000fc600078e0a0a */
[----:B------:R-:W-:Y:S02]  /*08e0*/  LEA.HI R11, R11, R12, RZ, 0x3 ;  /* 0x0000000c0b0b7211 */ /* 0x000fe400078f18ff */
[----:B-----5:R-:W-:Y:S02]  /*08f0*/  ISETP.NE.OR P0, PT, R2, RZ, !P0 ;  /* 0x000000ff0200720c */ /* 0x020fe40004705670 */
[----:B-1----:R-:W-:Y:S02]  /*0900*/  I2FP.F32.U32 R13, UR8 ;  /* 0x00000008000d7c45 */ /* 0x002fe40008201000 */
[--C-:B------:R-:W-:Y:S02]  /*0910*/  SHF.R.S32.HI R2, RZ, 0x3, R11.reuse ;  /* 0x00000003ff027819 */ /* 0x100fe4000001140b */
[----:B------:R-:W-:Y:S01]  /*0920*/  SHF.R.S32.HI R11, RZ, 0x1f, R11 ;  /* 0x0000001fff0b7819 */ /* 0x000fe2000001140b */
[----:B------:R-:W-:Y:S01]  /*0930*/  FMUL R13, R13, UR4 ;  /* 0x000000040d0d7c20 */ /* 0x000fe20008400000 */
[----:B------:R-:W-:-:S02]  /*0940*/  ULDC UR4, c[0x0][0x154] ;  /* 0x0000550000047ab9 */ /* 0x000fc40000000800 */
[----:B------:R-:W-:-:S03]  /*0950*/  LEA.HI R11, R11, R2, RZ, 0x2 ;  /* 0x000000020b0b7211 */ /* 0x000fc600078f10ff */
[----:B------:R-:W1:Y:S01]  /*0960*/  F2I.U32.TRUNC.NTZ R13, R13 ;  /* 0x0000000d000d7305 */ /* 0x000e62000020f000 */
[----:B------:R-:W-:Y:S01]  /*0970*/  LOP3.LUT R11, R11, 0xfffffffc, RZ, 0xc0, !PT ;  /* 0xfffffffc0b0b7812 */ /* 0x000fe200078ec0ff */
[----:B------:R-:W-:Y:S01]  /*0980*/  VOTEU.ALL UP0, P0 ;  /* 0x00000000003f7886 */ /* 0x000fe20000000000 */
[----:B------:R-:W-:-:S03]  /*0990*/  VOTEU.ALL UP1, P0 ;  /* 0x00000000003f7886 */ /* 0x000fc60000020000 */
[----:B------:R-:W-:Y:S01]  /*09a0*/  IMAD.IADD R11, R2, 0x1, -R11 ;  /* 0x00000001020b7824 */ /* 0x000fe200078e0a0b */
[----:B------:R-:W5:Y:S01]  /*09b0*/  @!UP0 S2UR UR7, SR_CgaCtaId ;  /* 0x00000000000789c3 */ /* 0x000f620000008800 */
[----:B------:R-:W-:-:S03]  /*09c0*/  @!UP0 UMOV UR6, 0x400 ;  /* 0x0000040000068882 */ /* 0x000fc60000000000 */
[----:B------:R-:W-:Y:S02]  /*09d0*/  LEA R88, R10, R11, 0x2 ;  /* 0x0000000b0a587211 */ /* 0x000fe400078e10ff */
[----:B--2---:R-:W-:Y:S02]  /*09e0*/  I2FP.F32.U32 R10, R8 ;  /* 0x00000008000a7245 */ /* 0x004fe40000201000 */
[----:B------:R-:W-:Y:S01]  /*09f0*/  LEA.HI R2, R88, R88, RZ, 0x1 ;  /* 0x0000005858027211 */ /* 0x000fe200078f08ff */
[----:B-1----:R-:W-:Y:S01]  /*0a00*/  IMAD.MOV R17, RZ, RZ, -R13 ;  /* 0x000000ffff117224 */ /* 0x002fe200078e0a0d */
[----:B------:R-:W1:Y:S01]  /*0a10*/  LDC R11, c[0x0][0x148] ;  /* 0x00005200ff0b7b82 */ /* 0x000e620000000800 */
[----:B------:R-:W-:Y:S01]  /*0a20*/  FMUL R15, R10, UR4 ;  /* 0x000000040a0f7c20 */ /* 0x000fe20008400000 */
[----:B------:R-:W-:Y:S01]  /*0a30*/  LOP3.LUT R13, R2, 0xfffffffe, RZ, 0xc0, !PT ;  /* 0xfffffffe020d7812 */ /* 0x000fe200078ec0ff */
[----:B---3--:R-:W-:Y:S01]  /*0a40*/  IMAD R10, R14, R17, UR8 ;  /* 0x000000080e0a7e24 */ /* 0x008fe2000f8e0211 */
[----:B------:R-:W-:-:S02]  /*0a50*/  UMOV UR4, 0x20 ;  /* 0x0000002000047882 */ /* 0x000fc40000000000 */
[----:B------:R-:W-:-:S04]  /*0a60*/  @!UP0 UIADD3 UR4, -UR4, 0x100000, URZ ;  /* 0x0010000004048890 */ /* 0x000fc8000fffe13f */
[----:B------:R-:W-:Y:S02]  /*0a70*/  @!UP0 USHF.L.U32 UR5, UR4, 0xb, URZ ;  /* 0x0000000b04058899 */ /* 0x000fe4000800063f */
[----:B------:R-:W-:Y:S01]  /*0a80*/  @!UP0 USHF.L.U32 UR4, UR4, 0x1, URZ ;  /* 0x0000000104048899 */ /* 0x000fe2000800063f */
[C---:B------:R-:W-:Y:S01]  /*0a90*/  IMAD.IADD R13, R88.reuse, 0x1, -R13 ;  /* 0x00000001580d7824 */ /* 0x040fe200078e0a0d */
[----:B------:R-:W2:Y:S01]  /*0aa0*/  F2I.U32.TRUNC.NTZ R15, R15 ;  /* 0x0000000f000f7305 */ /* 0x000ea2000020f000 */
[----:B------:R-:W3:Y:S03]  /*0ab0*/  LDC R14, c[0x0][0x140] ;  /* 0x00005000ff0e7b82 */ /* 0x000ee60000000800 */
[----:B------:R-:W-:Y:S01]  /*0ac0*/  ISETP.NE.AND P1, PT, R13, R10, PT ;  /* 0x0000000a0d00720c */ /* 0x000fe20003f25270 */
[----:B------:R-:W-:Y:S01]  /*0ad0*/  IMAD.SHL.U32 R13, R88, 0x4, RZ ;  /* 0x00000004580d7824 */ /* 0x000fe200078e00ff */
[----:B-----5:R-:W-:Y:S01]  /*0ae0*/  @!UP0 ULEA UR6, UR7, UR6, 0x18 ;  /* 0x0000000607068291 */ /* 0x020fe2000f8ec03f */
[----:B------:R-:W-:Y:S01]  /*0af0*/  VOTEU.ALL UP0, P0 ;  /* 0x00000000003f7886 */ /* 0x000fe20000000000 */
[----:B------:R-:W-:-:S02]  /*0b00*/  LOP3.LUT P0, RZ, R12, 0x7, RZ, 0xc0, !PT ;  /* 0x000000070cff7812 */ /* 0x000fc4000780c0ff */
[----:B------:R-:W-:Y:S01]  /*0b10*/  LOP3.LUT R88, R88, 0xc, R13, 0x78, !PT ;  /* 0x0000000c58587812 */ /* 0x000fe200078e780d */
[----:B--2---:R-:W-:-:S03]  /*0b20*/  IMAD.MOV R24, RZ, RZ, -R15 ;  /* 0x000000ffff187224 */ /* 0x004fc600078e0a0f */
[----:B------:R-:W-:-:S03]  /*0b30*/  ISETP.LT.U32.AND P0, PT, R88, 0x2, !P0 ;  /* 0x000000025800780c */ /* 0x000fc60004701070 */
[----:B------:R-:W-:Y:S01]  /*0b40*/  @P1 LEA.HI R2, R88, R88, RZ, 0x1 ;  /* 0x0000005858021211 */ /* 0x000fe200078f08ff */
[----:B-1----:R-:W-:Y:S01]  /*0b50*/  IMAD R13, R11, R24, R8 ;  /* 0x000000180b0d7224 */ /* 0x002fe200078e0208 */
[----:B------:R-:W1:Y:S02]  /*0b60*/  FENCE.VIEW.ASYNC.S ;  /* 0x00000000000073c6 */ /* 0x000e640000000000 */
[----:B-1----:R1:W2:Y:S01]  /*0b70*/  @!UP0 SYNCS.EXCH.64 URZ, [UR6+0xa0], UR4 ;  /* 0x0000a004063f85b2 */ /* 0x0022a20008000100 */
[----:B------:R-:W-:Y:S02]  /*0b80*/  @P1 SHF.R.S32.HI R2, RZ, 0x1, R2 ;  /* 0x00000001ff021819 */ /* 0x000fe40000011402 */
[----:B---3--:R-:W-:Y:S01]  /*0b90*/  ISETP.EQ.U32.AND P3, PT, R14, 0x1, PT ;  /* 0x000000010e00780c */ /* 0x008fe20003f62070 */
[----:B------:R-:W-:Y:S01]  /*0ba0*/  VIADD R14, R7, 0xffffffff ;  /* 0xffffffff070e7836 */ /* 0x000fe20000000000 */
[----:B------:R-:W-:Y:S02]  /*0bb0*/  @P1 ISETP.NE.AND P6, PT, R2, R13, PT ;  /* 0x0000000d0200120c */ /* 0x000fe40003fc5270 */
[----:B------:R-:W-:-:S02]  /*0bc0*/  SEL R2, RZ, 0x1, !P0 ;  /* 0x00000001ff027807 */ /* 0x000fc40004000000 */
[----:B------:R-:W-:Y:S02]  /*0bd0*/  @P1 SEL R89, RZ, 0x1, P6 ;  /* 0x00000001ff591807 */ /* 0x000fe40003000000 */
[C---:B------:R-:W-:Y:S02]  /*0be0*/  ISETP.EQ.OR P1, PT, R3.reuse, 0x3, !P4 ;  /* 0x000000030300780c */ /* 0x040fe40006722670 */
[----:B------:R-:W-:Y:S01]  /*0bf0*/  ISETP.EQ.AND P6, PT, R3, 0x2, !P5 ;  /* 0x000000020300780c */ /* 0x000fe20006fc2270 */
[----:B------:R1:W3:Y:S01]  /*0c00*/  @!UP1 SYNCS.EXCH.64 URZ, [UR6+0xa8], UR4 ;  /* 0x0000a804063f95b2 */ /* 0x0002e20008000100 */
[----:B------:R-:W-:Y:S01]  /*0c10*/  ISETP.EQ.AND P1, PT, R7, RZ, P1 ;  /* 0x000000ff0700720c */ /* 0x000fe20000f22270 */
[----:B------:R-:W-:Y:S01]  /*0c20*/  NOP ;  /* 0x0000000000007918 */ /* 0x000fe20000000000 */
[----:B------:R-:W-:Y:S02]  /*0c30*/  ISETP.GE.U32.AND P0, PT, R14, 0x2, PT ;  /* 0x000000020e00780c */ /* 0x000fe40003f06070 */
[----:B------:R-:W-:-:S02]  /*0c40*/  SEL R18, RZ, 0x1, !P6 ;  /* 0x00000001ff127807 */ /* 0x000fc40007000000 */
[----:B------:R-:W-:Y:S02]  /*0c50*/  SEL R19, RZ, 0x1, !P1 ;  /* 0x00000001ff137807 */ /* 0x000fe40004800000 */
[----:B------:R-:W-:Y:S02]  /*0c60*/  LOP3.LUT R89, R89, R2, RZ, 0xc0, !PT ;  /* 0x0000000259597212 */ /* 0x000fe400078ec0ff */
[----:B------:R-:W-:Y:S02]  /*0c70*/  SEL R18, R18, 0x2, P0 ;  /* 0x0000000212127807 */ /* 0x000fe40000000000 */
[----:B------:R-:W-:Y:S01]  /*0c80*/  SEL R19, R19, 0x2, P0 ;  /* 0x0000000213137807 */ /* 0x000fe20000000000 */
[----:B-12---:R-:W-:Y:S06]  /*0c90*/  @!P3 BRA `(.L_x_7) ;  /* 0x000000000008b947 */ /* 0x006fec0003800000 */
[----:B---34-:R-:W-:Y:S01]  /*0ca0*/  UCGABAR_ARV ;  /* 0x00000000000079c7 */ /* 0x018fe20008000000 */
[----:B------:R-:W-:Y:S05]  /*0cb0*/  BRA `(.L_x_8) ;  /* 0x0000000000047947 */ /* 0x000fea0003800000 */
.L_x_7:
[----:B---34-:R-:W-:Y:S01]  /*0cc0*/  NOP ;  /* 0x0000000000007918 */ /* 0x018fe20000000000 */
.L_x_8:
[----:B------:R-:W1:Y:S01]  /*0cd0*/  LDC R2, c[0x0][0x904] ;  /* 0x00024100ff027b82 */ /* 0x000e620000000800 */
[----:B------:R-:W-:Y:S02]  /*0ce0*/  IMAD.U32 R12, RZ, RZ, UR8 ;  /* 0x00000008ff0c7e24 */ /* 0x000fe4000f8e00ff */
[----:B------:R-:W-:Y:S01]  /*0cf0*/  IMAD.MOV.U32 R13, RZ, RZ, RZ ;  /* 0x000000ffff0d7224 */ /* 0x000fe200078e00ff */
[----:B-1----:R-:W-:-:S04]  /*0d00*/  ISETP.NE.AND P1, PT, R2, 0x1, PT ;  /* 0x000000010200780c */ /* 0x002fc80003f25270 */
[----:B------:R-:W-:-:S09]  /*0d10*/  P2R R7, PR, RZ, 0x2 ;  /* 0x00000002ff077803 */ /* 0x000fd20000000000 */
[----:B------:R-:W1:Y:S01]  /*0d20*/  @P1 LDC R17, c[0x0][0x10] ;  /* 0x00000400ff111b82 */ /* 0x000e620000000800 */
[----:B------:R-:W-:Y:S01]  /*0d30*/  @P1 IMAD.MOV.U32 R9, RZ, RZ, RZ ;  /* 0x000000ffff091224 */ /* 0x000fe200078e00ff */
[----:B------:R-:W-:-:S06]  /*0d40*/  @P1 MOV R15, RZ ;  /* 0x000000ff000f1202 */ /* 0x000fcc0000000f00 */
[----:B------:R-:W2:Y:S01]  /*0d50*/  @!P1 LDC R7, c[0x0][0xc] ;  /* 0x00000300ff079b82 */ /* 0x000ea20000000800 */
[----:B------:R-:W-:Y:S01]  /*0d60*/  ULDC UR4, c[0x0][0xc] ;  /* 0x0000030000047ab9 */ /* 0x000fe20000000800 */
[----:B------:R-:W-:Y:S01]  /*0d70*/  ULDC UR5, c[0x0][0x10] ;  /* 0x0000040000057ab9 */ /* 0x000fe20000000800 */
[----:B------:R-:W-:Y:S01]  /*0d80*/  ULDC UR6, c[0x0][0x14] ;  /* 0x0000050000067ab9 */ /* 0x000fe20000000800 */
[----:B------:R-:W-:-:S04]  /*0d90*/  UIMAD.WIDE.U32 UR4, UR4, UR5, URZ ;  /* 0x00000005040472a5 */ /* 0x000fc8000f8e003f */
[----:B------:R-:W-:Y:S02]  /*0da0*/  UIMAD.WIDE.U32 UR52, UR4, UR6, URZ ;  /* 0x00000006043472a5 */ /* 0x000fe4000f8e003f */
[----:B------:R-:W-:-:S04]  /*0db0*/  UIMAD UR38, UR5, UR6, URZ ;  /* 0x00000006052672a4 */ /* 0x000fc8000f8e023f */
[----:B------:R-:W-:Y:S01]  /*0dc0*/  UIADD3 UR38, UR53, UR38, URZ ;  /* 0x0000002635267290 */ /* 0x000fe2000fffe03f */
[----:B-1----:R-:W-:-:S04]  /*0dd0*/  @P1 IMAD.WIDE.U32 R16, R17, UR8, R8 ;  /* 0x0000000811101c25 */ /* 0x002fc8000f8e0008 */
[----:B------:R-:W-:Y:S02]  /*0de0*/  @P1 IMAD.IADD R17, R17, 0x1, R15 ;  /* 0x0000000111111824 */ /* 0x000fe400078e020f */
[----:B--2---:R-:W-:-:S04]  /*0df0*/  @!P1 IMAD.WIDE.U32 R12, R8, R7, R12 ;  /* 0x00000007080c9225 */ /* 0x004fc800078e000c */
[----:B------:R-:W-:Y:S02]  /*0e00*/  @!P1 IMAD.MOV.U32 R16, RZ, RZ, R12 ;  /* 0x000000ffff109224 */ /* 0x000fe400078e000c */
[----:B------:R-:W-:Y:S01]  /*0e10*/  @!P1 IMAD.MOV.U32 R17, RZ, RZ, R13 ;  /* 0x000000ffff119224 */ /* 0x000fe200078e000d */
[----:B------:R-:W-:Y:S06]  /*0e20*/  @!P3 BRA `(.L_x_9) ;  /* 0x00000000000cb947 */ /* 0x000fec0003800000 */
[----:B------:R-:W-:Y:S01]  /*0e30*/  UCGABAR_WAIT ;  /* 0x0000000000007dc7 */ /* 0x000fe20008000000 */
[----:B------:R-:W-:Y:S01]  /*0e40*/  CCTL.IVALL ;  /* 0x00000000ff00798f */ /* 0x000fe20002000000 */
[----:B------:R-:W-:Y:S05]  /*0e50*/  BRA `(.L_x_10) ;  /* 0x0000000000047947 */ /* 0x000fea0003800000 */
.L_x_9:
[----:B------:R-:W-:Y:S06]  /*0e60*/  BAR.SYNC.DEFER_BLOCKING 0x0 ;  /* 0x0000000000007b1d */ /* 0x000fec0000010000 */
.L_x_10:
[----:B------:R-:W1:Y:S01]  /*0e70*/  S2UR UR36, SR_CgaCtaId ;  /* 0x00000000002479c3 */ /* 0x000e620000008800 */
[----:B------:R-:W-:Y:S04]  /*0e80*/  BSSY B6, `(.L_x_11) ;  /* 0x00006e6000067945 */ /* 0x000fe80003800000 */
[----:B------:R-:W-:Y:S05]  /*0e90*/  @!P5 BRA `(.L_x_12) ;  /* 0x000000440060d947 */ /* 0x000fea0003800000 */
[----:B------:R-:W-:-:S13]  /*0ea0*/  ISETP.GT.U32.AND P0, PT, R14, 0x1, PT ;  /* 0x000000010e00780c */ /* 0x000fda0003f04070 */
[----:B------:R-:W-:Y:S05]  /*0eb0*/  @P0 BRA `(.L_x_13) ;  /* 0x0000006c00880947 */ /* 0x000fea0003800000 */
[----:B------:R-:W-:Y:S01]  /*0ec0*/  ULDC.64 UR4, c[0x0][0x8f8] ;  /* 0x00023e0000047ab9 */ /* 0x000fe20000000a00 */
[----:B------:R-:W-:Y:S01]  /*0ed0*/  UMOV UR47, 0xffffffff ;  /* 0xffffffff002f7882 */ /* 0x000fe20000000000 */
[----:B------:R-:W-:Y:S01]  /*0ee0*/  ISETP.GE.U32.AND P0, PT, R16, UR4, PT ;  /* 0x0000000410007c0c */ /* 0x000fe2000bf06070 */
[----:B------:R-:W-:Y:S01]  /*0ef0*/  IMAD.MOV.U32 R107, RZ, RZ, -0x1 ;  /* 0xffffffffff6b7424 */ /* 0x000fe200078e00ff */
[----:B------:R-:W-:Y:S01]  /*0f00*/  PRMT R90, RZ, 0x7610, R90 ;  /* 0x00007610ff5a7816 */ /* 0x000fe2000000005a */
[----:B------:R-:W-:Y:S01]  /*0f10*/  IMAD.MOV.U32 R104, RZ, RZ, -0x1 ;  /* 0xffffffffff687424 */ /* 0x000fe200078e00ff */
[----:B------:R-:W-:Y:S02]  /*0f20*/  ISETP.GE.U32.AND.EX P0, PT, R17, UR5, PT, P0 ;  /* 0x0000000511007c0c */ /* 0x000fe4000bf06100 */
[----:B------:R-:W-:-:S11]  /*0f30*/  PRMT R3, RZ, 0x7610, R3 ;  /* 0x00007610ff037816 */ /* 0x000fd60000000003 */
[----:B------:R-:W-:Y:S05]  /*0f40*/  @P0 BRA `(.L_x_14) ;  /* 0x0000000400280947 */ /* 0x000fea0003800000 */
[----:B------:R-:W2:Y:S01]  /*0f50*/  LDC.64 R20, c[0x0][0x8d0] ;  /* 0x00023400ff147b82 */ /* 0x000ea20000000a00 */
[----:B------:R-:W-:Y:S02]  /*0f60*/  IMAD.MOV.U32 R4, RZ, RZ, R16 ;  /* 0x000000ffff047224 */ /* 0x000fe400078e0010 */
[----:B------:R-:W-:-:S05]  /*0f70*/  IMAD.MOV.U32 R5, RZ, RZ, R17 ;  /* 0x000000ffff057224 */ /* 0x000fca00078e0011 */
[----:B------:R-:W3:Y:S08]  /*0f80*/  LDC R14, c[0x0][0x8d8] ;  /* 0x00023600ff0e7b82 */ /* 0x000ef00000000800 */
[----:B------:R-:W4:Y:S01]  /*0f90*/  LDC.64 R22, c[0x0][0x8c8] ;  /* 0x00023200ff167b82 */ /* 0x000f220000000a00 */
[----:B--2---:R-:W-:-:S04]  /*0fa0*/  ISETP.NE.U32.AND P0, PT, R20, RZ, PT ;  /* 0x000000ff1400720c */ /* 0x004fc80003f05070 */
[----:B------:R-:W-:-:S13]  /*0fb0*/  ISETP.NE.AND.EX P0, PT, R21, RZ, PT, P0 ;  /* 0x000000ff1500720c */ /* 0x000fda0003f05300 */
[----:B---34-:R-:W-:Y:S05]  /*0fc0*/  @!P0 BRA `(.L_x_15) ;  /* 0x0000000000288947 */ /* 0x018fea0003800000 */
[----:B------:R-:W2:Y:S02]  /*0fd0*/  LDC R3, c[0x0][0x8dc] ;  /* 0x00023700ff037b82 */ /* 0x000ea40000000800 */
[----:B--2---:R-:W-:-:S05]  /*0fe0*/  IADD3 R3, P0, R16, R3, RZ ;  /* 0x0000000310037210 */ /* 0x004fca0007f1e0ff */
[----:B------:R-:W-:-:S04]  /*0ff0*/  IMAD.X R15, RZ, RZ, R17, P0 ;  /* 0x000000ffff0f7224 */ /* 0x000fc800000e0611 */
[----:B------:R-:W-:-:S04]  /*1000*/  IMAD.WIDE.U32 R4, R15, R20, RZ ;  /* 0x000000140f047225 */ /* 0x000fc800078e00ff */
[----:B------:R-:W-:-:S04]  /*1010*/  IMAD.WIDE.U32 R6, P0, R3, R21, R4 ;  /* 0x0000001503067225 */ /* 0x000fc80007800004 */
[----:B------:R-:W-:Y:S01]  /*1020*/  IMAD.WIDE.U32 R4, R3, R20, RZ ;  /* 0x0000001403047225 */ /* 0x000fe200078e00ff */
[----:B------:R-:W-:-:S03]  /*1030*/  MOV R12, R7 ;  /* 0x00000007000c7202 */ /* 0x000fc60000000f00 */
[----:B------:R-:W-:Y:S01]  /*1040*/  IMAD.X R13, RZ, RZ, RZ, P0 ;  /* 0x000000ffff0d7224 */ /* 0x000fe200000e06ff */
[----:B------:R-:W-:-:S05]  /*1050*/  IADD3 RZ, P0, R5, R6, RZ ;  /* 0x0000000605ff7210 */ /* 0x000fca0007f1e0ff */
[----:B------:R-:W-:-:S08]  /*1060*/  IMAD.WIDE.U32.X R4, R15, R21, R12, P0 ;  /* 0x000000150f047225 */ /* 0x000fd000000e040c */
.L_x_15:
[----:B------:R-:W2:Y:S01]  /*1070*/  LDC.64 R26, c[0x0][0x8e8] ;  /* 0x00023a00ff1a7b82 */ /* 0x000ea20000000a00 */
[-CC-:B------:R-:W-:Y:S01]  /*1080*/  SHF.R.U64 R25, R4, R14.reuse, R5.reuse ;  /* 0x0000000e04197219 */ /* 0x180fe20000001205 */
[----:B------:R-:W-:Y:S01]  /*1090*/  ULDC UR4, c[0x0][0x900] ;  /* 0x0002400000047ab9 */ /* 0x000fe20000000800 */
[----:B------:R-:W-:Y:S02]  /*10a0*/  SHF.R.U32.HI R3, RZ, R14, R5 ;  /* 0x0000000eff037219 */ /* 0x000fe40000011605 */
[----:B------:R-:W-:-:S03]  /*10b0*/  IADD3 R7, P0, RZ, -R25, RZ ;  /* 0x80000019ff077210 */ /* 0x000fc60007f1e0ff */
[----:B------:R-:W3:Y:S02]  /*10c0*/  LDC R20, c[0x0][0x8c0] ;  /* 0x00023000ff147b82 */ /* 0x000ee40000000800 */
[----:B------:R-:W-:Y:S02]  /*10d0*/  IMAD.X R3, RZ, RZ, ~R3, P0 ;  /* 0x000000ffff037224 */ /* 0x000fe400000e0e03 */
[----:B------:R-:W-:-:S04]  /*10e0*/  IMAD.WIDE.U32 R4, R7, R22, R16 ;  /* 0x0000001607047225 */ /* 0x000fc800078e0010 */
[----:B------:R-:W4:Y:S01]  /*10f0*/  LDC R14, c[0x0][0x8b0] ;  /* 0x00022c00ff0e7b82 */ /* 0x000f220000000800 */
[----:B------:R-:W-:-:S04]  /*1100*/  IMAD R6, R3, R22, RZ ;  /* 0x0000001603067224 */ /* 0x000fc800078e02ff */
[----:B------:R-:W-:Y:S02]  /*1110*/  IMAD R3, R7, R23, R6 ;  /* 0x0000001707037224 */ /* 0x000fe400078e0206 */
[----:B------:R-:W-:Y:S01]  /*1120*/  IMAD R23, R11, R24, R8 ;  /* 0x000000180b177224 */ /* 0x000fe200078e0208 */
[----:B------:R-:W1:Y:S01]  /*1130*/  LDC R22, c[0x0][0x8a8] ;  /* 0x00022a00ff167b82 */ /* 0x000e620000000800 */
[----:B------:R-:W-:Y:S01]  /*1140*/  IMAD.IADD R3, R5, 0x1, R3 ;  /* 0x0000000105037824 */ /* 0x000fe200078e0203 */
[----:B--2---:R-:W-:-:S04]  /*1150*/  ISETP.NE.U32.AND P0, PT, R26, RZ, PT ;  /* 0x000000ff1a00720c */ /* 0x004fc80003f05070 */
[----:B------:R-:W-:Y:S02]  /*1160*/  ISETP.NE.AND.EX P0, PT, R27, RZ, PT, P0 ;  /* 0x000000ff1b00720c */ /* 0x000fe40003f05300 */
[----:B------:R-:W2:Y:S01]  /*1170*/  LDC R13, c[0x0][0x8f0] ;  /* 0x00023c00ff0d7b82 */ /* 0x000ea20000000800 */
[-CC-:B---3--:R-:W-:Y:S02]  /*1180*/  SHF.R.U64 R12, R4, R20.reuse, R3.reuse ;  /* 0x00000014040c7219 */ /* 0x188fe40000001203 */
[----:B------:R-:W-:-:S05]  /*1190*/  SHF.R.U32.HI R3, RZ, R20, R3 ;  /* 0x00000014ff037219 */ /* 0x000fca0000011603 */
[----:B------:R-:W3:Y:S01]  /*11a0*/  LDC R15, c[0x0][0x8e0] ;  /* 0x00023800ff0f7b82 */ /* 0x000ee20000000800 */
[-CC-:B----4-:R-:W-:Y:S02]  /*11b0*/  SHF.R.U64 R20, R12, R14.reuse, R3.reuse ;  /* 0x0000000e0c147219 */ /* 0x190fe40000001203 */
[----:B------:R-:W-:Y:S01]  /*11c0*/  SHF.R.U32.HI R4, RZ, R14, R3 ;  /* 0x0000000eff047219 */ /* 0x000fe20000011603 */
[----:B------:R-:W-:-:S03]  /*11d0*/  IMAD.MOV.U32 R3, RZ, RZ, -0x1 ;  /* 0xffffffffff037424 */ /* 0x000fc600078e00ff */
[--C-:B------:R-:W-:Y:S01]  /*11e0*/  SHF.R.U64 R14, R20, UR4, R4.reuse ;  /* 0x00000004140e7c19 */ /* 0x100fe20008001204 */
[----:B------:R-:W4:Y:S01]  /*11f0*/  LDC R21, c[0x0][0x8b8] ;  /* 0x00022e00ff157b82 */ /* 0x000f220000000800 */
[----:B------:R-:W-:Y:S02]  /*1200*/  SHF.L.U32 R3, R3, UR4, RZ ;  /* 0x0000000403037c19 */ /* 0x000fe400080006ff */
[----:B------:R-:W-:Y:S01]  /*1210*/  SHF.R.U32.HI R5, RZ, UR4, R4 ;  /* 0x00000004ff057c19 */ /* 0x000fe20008011604 */
[----:B------:R-:W-:Y:S01]  /*1220*/  IMAD.MOV.U32 R4, RZ, RZ, R14 ;  /* 0x000000ffff047224 */ /* 0x000fe200078e000e */
[----:B------:R-:W-:Y:S01]  /*1230*/  LOP3.LUT R3, RZ, R3, RZ, 0x33, !PT ;  /* 0x00000003ff037212 */ /* 0x000fe200078e33ff */
[----:B-1----:R-:W-:Y:S06]  /*1240*/  @!P0 BRA `(.L_x_16) ;  /* 0x0000000000288947 */ /* 0x002fec0003800000 */
[----:B------:R-:W1:Y:S02]  /*1250*/  LDC R9, c[0x0][0x8f4] ;  /* 0x00023d00ff097b82 */ /* 0x000e640000000800 */
[----:B-1----:R-:W-:-:S05]  /*1260*/  IADD3 R9, P0, R14, R9, RZ ;  /* 0x000000090e097210 */ /* 0x002fca0007f1e0ff */
[----:B------:R-:W-:-:S04]  /*1270*/  IMAD.X R11, RZ, RZ, R5, P0 ;  /* 0x000000ffff0b7224 */ /* 0x000fc800000e0605 */
[----:B------:R-:W-:-:S04]  /*1280*/  IMAD.WIDE.U32 R4, R11, R26, RZ ;  /* 0x0000001a0b047225 */ /* 0x000fc800078e00ff */
[----:B------:R-:W-:-:S04]  /*1290*/  IMAD.WIDE.U32 R6, P0, R9, R27, R4 ;  /* 0x0000001b09067225 */ /* 0x000fc80007800004 */
[----:B------:R-:W-:-:S04]  /*12a0*/  IMAD.WIDE.U32 R4, R9, R26, RZ ;  /* 0x0000001a09047225 */ /* 0x000fc800078e00ff */
[----:B------:R-:W-:Y:S01]  /*12b0*/  IMAD.X R9, RZ, RZ, RZ, P0 ;  /* 0x000000ffff097224 */ /* 0x000fe200000e06ff */
[----:B------:R-:W-:Y:S01]  /*12c0*/  IADD3 RZ, P0, R5, R6, RZ ;  /* 0x0000000605ff7210 */ /* 0x000fe20007f1e0ff */
[----:B------:R-:W-:-:S04]  /*12d0*/  IMAD.MOV.U32 R8, RZ, RZ, R7 ;  /* 0x000000ffff087224 */ /* 0x000fc800078e0007 */
[----:B------:R-:W-:-:S08]  /*12e0*/  IMAD.WIDE.U32.X R4, R11, R27, R8, P0 ;  /* 0x0000001b0b047225 */ /* 0x000fd000000e0408 */
.L_x_16:
[----:B--2---:R-:W-:Y:S01]  /*12f0*/  SHF.R.U64 R4, R4, R13, R5 ;  /* 0x0000000d04047219 */ /* 0x004fe20000001205 */
[----:B------:R-:W-:Y:S01]  /*1300*/  USHF.L.U32 UR4, UR37, UR4, URZ ;  /* 0x0000000425047299 */ /* 0x000fe2000800063f */
[----:B------:R-:W-:Y:S01]  /*1310*/  LOP3.LUT R3, R20, R3, RZ, 0xc0, !PT ;  /* 0x0000000314037212 */ /* 0x000fe200078ec0ff */
[----:B------:R-:W-:Y:S01]  /*1320*/  VIADD R5, R22, 0xffffffff ;  /* 0xffffffff16057836 */ /* 0x000fe20000000000 */
[----:B------:R-:W-:Y:S01]  /*1330*/  SEL R10, R10, R23, !P1 ;  /* 0x000000170a0a7207 */ /* 0x000fe20004800000 */
[----:B------:R-:W-:Y:S01]  /*1340*/  IMAD.MOV R6, RZ, RZ, -R4 ;  /* 0x000000ffff067224 */ /* 0x000fe200078e0a04 */
[----:B------:R-:W-:Y:S01]  /*1350*/  R2UR UR47, R25 ;  /* 0x00000000192f72ca */ /* 0x000fe200000e0000 */
[----:B------:R-:W-:Y:S01]  /*1360*/  IMAD R7, R4, UR4, R3 ;  /* 0x0000000404077c24 */ /* 0x000fe2000f8e0203 */
[----:B------:R-:W-:Y:S01]  /*1370*/  LOP3.LUT R5, R12, R5, RZ, 0xc0, !PT ;  /* 0x000000050c057212 */ /* 0x000fe200078ec0ff */
[----:B---3--:R-:W-:Y:S01]  /*1380*/  IMAD R3, R6, R15, R14 ;  /* 0x0000000f06037224 */ /* 0x008fe200078e020e */
[----:B------:R-:W-:Y:S01]  /*1390*/  MOV R4, 0x1 ;  /* 0x0000000100047802 */ /* 0x000fe20000000f00 */
[----:B----4-:R-:W-:-:S02]  /*13a0*/  IMAD R10, R7, R21, R10 ;  /* 0x00000015070a7224 */ /* 0x010fc400078e020a */
[----:B------:R-:W-:-:S05]  /*13b0*/  IMAD R3, R3, R22, R5 ;  /* 0x0000001603037224 */ /* 0x000fca00078e0205 */
[----:B------:R-:W-:Y:S02]  /*13c0*/  SEL R104, R3, R10, !P1 ;  /* 0x0000000a03687207 */ /* 0x000fe40004800000 */
[----:B------:R-:W-:Y:S02]  /*13d0*/  SEL R107, R10, R3, !P1 ;  /* 0x000000030a6b7207 */ /* 0x000fe40004800000 */
[----:B------:R-:W-:-:S07]  /*13e0*/  PRMT R3, R4, 0x7610, R3 ;  /* 0x0000761004037816 */ /* 0x000fce0000000003 */
.L_x_14:
[----:B------:R-:W-:-:S08]  /*13f0*/  NOP ;  /* 0x0000000000007918 */ /* 0x000fd00000000000 */
[----:B------:R-:W2:Y:S02]  /*1400*/  USETMAXREG.TRY_ALLOC.CTAPOOL UP0, 0xe8 ;  /* 0x000000e8000079c8 */ /* 0x000ea40008000600 */
[----:B--2---:R-:W-:-:S13]  /*1410*/  PLOP3.LUT P0, PT, PT, PT, UP0, 0x80, 0x0 ;  /* 0x000000000000781c */ /* 0x004fda0003f0f008 */
[----:B------:R-:W-:Y:S05]  /*1420*/  @!P0 BRA `(.L_x_14) ;  /* 0xfffffffc00f08947 */ /* 0x000fea000383ffff */
[----:B------:R-:W-:Y:S02]  /*1430*/  ULDC.64 UR4, c[0x0][0x590] ;  /* 0x0001640000047ab9 */ /* 0x000fe40000000a00 */
[----:B------:R-:W-:Y:S02]  /*1440*/  IMAD.U32 R110, RZ, RZ, UR4 ;  /* 0x00000004ff6e7e24 */ /* 0x000fe4000f8e00ff */
[----:B------:R-:W-:-:S03]  /*1450*/  IMAD.U32 R112, RZ, RZ, UR5 ;  /* 0x00000005ff707e24 */ /* 0x000fc6000f8e00ff */
[----:B------:R-:W-:-:S04]  /*1460*/  ISETP.NE.U32.AND P0, PT, R110, RZ, PT ;  /* 0x000000ff6e00720c */ /* 0x000fc80003f05070 */
[----:B------:R-:W-:-:S13]  /*1470*/  ISETP.NE.AND.EX P0, PT, R112, RZ, PT, P0 ;  /* 0x000000ff7000720c */ /* 0x000fda0003f05300 */
[----:B------:R-:W-:Y:S05]  /*1480*/  @P0 BRA `(.L_x_17) ;  /* 0x00000000002c0947 */ /* 0x000fea0003800000 */
[----:B------:R-:W-:Y:S02]  /*1490*/  ULDC.64 UR4, c[0x0][0x588] ;  /* 0x0001620000047ab9 */ /* 0x000fe40000000a00 */
[----:B------:R-:W-:-:S04]  /*14a0*/  ISETP.NE.U32.AND P0, PT, RZ, UR4, PT ;  /* 0x00000004ff007c0c */ /* 0x000fc8000bf05070 */
[----:B------:R-:W-:-:S13]  /*14b0*/  ISETP.NE.AND.EX P0, PT, RZ, UR5, PT, P0 ;  /* 0x00000005ff007c0c */ /* 0x000fda000bf05300 */
[----:B------:R-:W-:Y:S05]  /*14c0*/  @!P0 BRA `(.L_x_18) ;  /* 0x0000000000108947 */ /* 0x000fea0003800000 */
[----:B------:R-:W2:Y:S02]  /*14d0*/  LDC.64 R4, c[0x0][0x588] ;  /* 0x00016200ff047b82 */ /* 0x000ea40000000a00 */
[----:B--2---:R2:W5:Y:S01]  /*14e0*/  LDG.E R91, desc[UR54][R4.64] ;  /* 0x00000036045b7981 */ /* 0x004562000c1e1900 */
[----:B------:R-:W-:Y:S01]  /*14f0*/  IMAD.MOV.U32 R90, RZ, RZ, 0x1 ;  /* 0x00000001ff5a7424 */ /* 0x000fe200078e00ff */
[----:B------:R-:W-:Y:S06]  /*1500*/  BRA `(.L_x_17) ;  /* 0x00000000000c7947 */ /* 0x000fec0003800000 */
.L_x_18:
[----:B------:R-:W-:Y:S01]  /*1510*/  ULDC UR4, c[0x0][0x580] ;  /* 0x0001600000047ab9 */ /* 0x000fe20000000800 */
[----:B------:R-:W-:Y:S02]  /*1520*/  IMAD.MOV.U32 R90, RZ, RZ, 0x1 ;  /* 0x00000001ff5a7424 */ /* 0x000fe400078e00ff */
[----:B------:R-:W-:-:S07]  /*1530*/  IMAD.U32 R91, RZ, RZ, UR4 ;  /* 0x00000004ff5b7e24 */ /* 0x000fce000f8e00ff */
.L_x_17:
[----:B------:R-:W-:Y:S02]  /*1540*/  ULDC.64 UR4, c[0x0][0x5b0] ;  /* 0x00016c0000047ab9 */ /* 0x000fe40000000a00 */
[----:B------:R-:W-:-:S04]  /*1550*/  ISETP.NE.U32.AND P0, PT, RZ, UR4, PT ;  /* 0x00000004ff007c0c */ /* 0x000fc8000bf05070 */
[----:B------:R-:W-:-:S13]  /*1560*/  ISETP.NE.AND.EX P0, PT, RZ, UR5, PT, P0 ;  /* 0x00000005ff007c0c */ /* 0x000fda000bf05300 */
[----:B------:R-:W-:Y:S05]  /*1570*/  @P0 BRA `(.L_x_19) ;  /* 0x0000000000240947 */ /* 0x000fea0003800000 */
[----:B------:R-:W-:Y:S02]  /*1580*/  ULDC.64 UR4, c[0x0][0x5a8] ;  /* 0x00016a0000047ab9 */ /* 0x000fe40000000a00 */
[----:B------:R-:W-:-:S04]  /*1590*/  ISETP.NE.U32.AND P0, PT, RZ, UR4, PT ;  /* 0x00000004ff007c0c */ /* 0x000fc8000bf05070 */
[----:B------:R-:W-:-:S13]  /*15a0*/  ISETP.NE.AND.EX P0, PT, RZ, UR5, PT, P0 ;  /* 0x00000005ff007c0c */ /* 0x000fda000bf05300 */
[----:B------:R-:W-:Y:S05]  /*15b0*/  @!P0 BRA `(.L_x_20) ;  /* 0x00000000000c8947 */ /* 0x000fea0003800000 */
[----:B------:R-:W3:Y:S02]  /*15c0*/  LDC.64 R92, c[0x0][0x5a8] ;  /* 0x00016a00ff5c7b82 */ /* 0x000ee40000000a00 */
[----:B---3--:R3:W5:Y:S01]  /*15d0*/  LDG.E R92, desc[UR54][R92.64] ;  /* 0x000000365c5c7981 */ /* 0x008762000c1e1900 */
[----:B------:R-:W-:Y:S05]  /*15e0*/  BRA `(.L_x_19) ;  /* 0x0000000000087947 */ /* 0x000fea0003800000 */
.L_x_20:
[----:B------:R-:W-:Y:S02]  /*15f0*/  ULDC UR4, c[0x0][0x5a0] ;  /* 0x0001680000047ab9 */ /* 0x000fe40000000800 */
[----:B------:R-:W-:-:S07]  /*1600*/  IMAD.U32 R92, RZ, RZ, UR4 ;  /* 0x00000004ff5c7e24 */ /* 0x000fce000f8e00ff */
.L_x_19:
[----:B------:R-:W-:Y:S01]  /*1610*/  LOP3.LUT P1, RZ, R3, 0xff, RZ, 0xc0, !PT ;  /* 0x000000ff03ff7812 */ /* 0x000fe2000782c0ff */
[----:B------:R-:W-:Y:S01]  /*1620*/  UMOV UR39, URZ ;  /* 0x0000003f00277c82 */ /* 0x000fe20008000000 */
[----:B------:R-:W-:-:S11]  /*1630*/  PLOP3.LUT P0, PT, PT, PT, PT, 0x80, 0x0 ;  /* 0x000000000000781c */ /* 0x000fd60003f0f070 */
[----:B------:R-:W-:Y:S05]  /*1640*/  @!P1 BRA `(.L_x_21) ;  /* 0x0000003800d89947 */ /* 0x000fea0003800000 */
[----:B------:R-:W4:Y:S01]  /*1650*/  LDC R6, c[0x0][0x900] ;  /* 0x00024000ff067b82 */ /* 0x000f220000000800 */
[C---:B------:R-:W-:Y:S01]  /*1660*/  IMAD.SHL.U32 R3, R0.reuse, 0x20, RZ ;  /* 0x0000002000037824 */ /* 0x040fe200078e00ff */
[----:B------:R-:W-:Y:S01]  /*1670*/  ULDC.64 UR4, c[0x0][0x288] ;  /* 0x0000a20000047ab9 */ /* 0x000fe20000000a00 */
[--C-:B--2---:R-:W-:Y:S01]  /*1680*/  SHF.R.U32.HI R5, RZ, 0x1, R0.reuse ;  /* 0x00000001ff057819 */ /* 0x104fe20000011600 */
[----:B------:R-:W-:Y:S01]  /*1690*/  IMAD.U32 R8, RZ, RZ, UR4 ;  /* 0x00000004ff087e24 */ /* 0x000fe2000f8e00ff */
[----:B------:R-:W-:Y:S01]  /*16a0*/  UIADD3 UR4, UR5, 0x3f, URZ ;  /* 0x0000003f05047890 */ /* 0x000fe2000fffe03f */
[----:B------:R-:W-:Y:S01]  /*16b0*/  LOP3.LUT R4, R3, 0xc0, RZ, 0xc0, !PT ;  /* 0x000000c003047812 */ /* 0x000fe200078ec0ff */
[----:B------:R-:W-:Y:S01]  /*16c0*/  IMAD.MOV.U32 R98, RZ, RZ, 0x10 ;  /* 0x00000010ff627424 */ /* 0x000fe200078e00ff */
[----:B---3--:R-:W-:Y:S01]  /*16d0*/  LOP3.LUT R93, R0, 0x3, RZ, 0xc0, !PT ;  /* 0x00000003005d7812 */ /* 0x008fe200078ec0ff */
[----:B------:R-:W-:Y:S01]  /*16e0*/  USHF.R.S32.HI UR5, URZ, 0x1f, UR4 ;  /* 0x0000001f3f057899 */ /* 0x000fe20008011404 */
[----:B------:R-:W-:Y:S01]  /*16f0*/  LOP3.LUT R4, R4, 0x8, R5, 0xf8, !PT ;  /* 0x0000000804047812 */ /* 0x000fe200078ef805 */
[C---:B------:R-:W-:Y:S01]  /*1700*/  IMAD.SHL.U32 R5, R0.reuse, 0x4, RZ ;  /* 0x0000000400057824 */ /* 0x040fe200078e00ff */
[C---:B------:R-:W-:Y:S01]  /*1710*/  LOP3.LUT P0, RZ, R0.reuse, 0x4, RZ, 0xc0, !PT ;  /* 0x0000000400ff7812 */ /* 0x040fe2000780c0ff */
[----:B------:R-:W-:Y:S01]  /*1720*/  ULEA.HI UR5, UR5, UR4, URZ, 0x6 ;  /* 0x0000000405057291 */ /* 0x000fe2000f8f303f */
[----:B------:R-:W-:Y:S01]  /*1730*/  LOP3.LUT R97, R0, 0xff, RZ, 0xc0, !PT ;  /* 0x000000ff00617812 */ /* 0x000fe200078ec0ff */
[----:B------:R-:W-:Y:S01]  /*1740*/  ULDC UR6, c[0x0][0x284] ;  /* 0x0000a10000067ab9 */ /* 0x000fe20000000800 */
[----:B------:R-:W-:Y:S01]  /*1750*/  SHF.R.U32.HI R0, RZ, 0x2, R0 ;  /* 0x00000002ff007819 */ /* 0x000fe20000011600 */
[----:B------:R-:W-:Y:S01]  /*1760*/  USHF.R.S32.HI UR43, URZ, 0x6, UR5 ;  /* 0x000000063f2b7899 */ /* 0x000fe20008011405 */
[----:B------:R-:W-:Y:S01]  /*1770*/  LOP3.LUT R4, R4, 0x18, R5, 0x78, !PT ;  /* 0x0000001804047812 */ /* 0x000fe200078e7805 */
[----:B------:R-:W-:Y:S01]  /*1780*/  IMAD R93, R93, -0x2, R8 ;  /* 0xfffffffe5d5d7824 */ /* 0x000fe200078e0208 */
[----:B------:R-:W-:Y:S01]  /*1790*/  LOP3.LUT R94, R0, 0x7, RZ, 0xc0, !PT ;  /* 0x00000007005e7812 */ /* 0x000fe200078ec0ff */
[----:B------:R-:W-:Y:S01]  /*17a0*/  UISETP.LT.AND UP0, UPT, UR43, 0x1, UPT ;  /* 0x000000012b00788c */ /* 0x000fe2000bf01270 */
[--C-:B------:R-:W-:Y:S01]  /*17b0*/  SHF.R.U32.HI R5, RZ, 0x5, R97.reuse ;  /* 0x00000005ff057819 */ /* 0x100fe20000011661 */
[----:B------:R-:W-:Y:S01]  /*17c0*/  IMAD.MOV.U32 R96, RZ, RZ, 0x1 ;  /* 0x00000001ff607424 */ /* 0x000fe200078e00ff */
[C---:B------:R-:W-:Y:S01]  /*17d0*/  LOP3.LUT R0, R3.reuse, 0x20, RZ, 0xc0, !PT ;  /* 0x0000002003007812 */ /* 0x040fe200078ec0ff */
[----:B------:R-:W-:Y:S01]  /*17e0*/  USEL UR48, UR43, 0x1, UP0 ;  /* 0x000000012b307887 */ /* 0x000fe20008000000 */
[----:B------:R-:W-:Y:S01]  /*17f0*/  LOP3.LUT R95, R3, 0x100, RZ, 0xc0, !PT ;  /* 0x00000100035f7812 */ /* 0x000fe200078ec0ff */
[----:B------:R-:W-:Y:S01]  /*1800*/  IMAD.MOV.U32 R3, RZ, RZ, -0x1 ;  /* 0xffffffffff037424 */ /* 0x000fe200078e00ff */
[C---:B------:R-:W-:Y:S01]  /*1810*/  SHF.L.U32 R7, R5.reuse, 0x4, RZ ;  /* 0x0000000405077819 */ /* 0x040fe200000006ff */
[C---:B------:R-:W-:Y:S01]  /*1820*/  IMAD R0, R5.reuse, 0x200, R0 ;  /* 0x0000020005007824 */ /* 0x040fe200078e0200 */
[----:B------:R-:W-:Y:S01]  /*1830*/  SHF.R.U32.HI R109, RZ, 0x7, R97 ;  /* 0x00000007ff6d7819 */ /* 0x000fe20000011661 */
[--C-:B------:R-:W-:Y:S01]  /*1840*/  IMAD R100, R5, -0x10, -R94.reuse ;  /* 0xfffffff005647824 */ /* 0x100fe200078e0a5e */
[----:B----4-:R-:W-:Y:S01]  /*1850*/  SHF.L.U32 R3, R3, R6, RZ ;  /* 0x0000000603037219 */ /* 0x010fe200000006ff */
[--C-:B-----5:R-:W-:Y:S01]  /*1860*/  IMAD.MOV.U32 R102, RZ, RZ, R91.reuse ;  /* 0x000000ffff667224 */ /* 0x120fe200078e005b */
[----:B------:R-:W-:Y:S01]  /*1870*/  LOP3.LUT R94, R7, 0xfffffff0, R94, 0xe2, !PT ;  /* 0xfffffff0075e7812 */ /* 0x000fe200078ee25e */
[----:B------:R-:W-:Y:S01]  /*1880*/  IMAD.MOV.U32 R105, RZ, RZ, R91 ;  /* 0x000000ffff697224 */ /* 0x000fe200078e005b */
[----:B------:R-:W-:Y:S01]  /*1890*/  IADD3 R95, R4, R0, R95 ;  /* 0x00000000045f7210 */ /* 0x000fe20007ffe05f */
[----:B------:R-:W-:Y:S01]  /*18a0*/  VIADD R97, R97, 0x1f ;  /* 0x0000001f61617836 */ /* 0x000fe20000000000 */
[----:B------:R-:W-:Y:S01]  /*18b0*/  LOP3.LUT R106, R19, 0x1, RZ, 0xfc, !PT ;  /* 0x00000001136a7812 */ /* 0x000fe200078efcff */
[----:B------:R-:W-:Y:S01]  /*18c0*/  VIADD R100, R100, UR6 ;  /* 0x0000000664647c36 */ /* 0x000fe20008000000 */
[----:B------:R-:W-:Y:S01]  /*18d0*/  LOP3.LUT R108, R18, 0x1, RZ, 0xfc, !PT ;  /* 0x00000001126c7812 */ /* 0x000fe200078efcff */
[----:B------:R-:W-:Y:S01]  /*18e0*/  ULDC.64 UR56, c[0x0][0x198] ;  /* 0x0000660000387ab9 */ /* 0x000fe20000000a00 */
[C---:B------:R-:W-:Y:S01]  /*18f0*/  PRMT R101, R90.reuse, 0x7610, R101 ;  /* 0x000076105a657816 */ /* 0x040fe20000000065 */
[----:B------:R-:W-:Y:S01]  /*1900*/  UMOV UR40, URZ ;  /* 0x0000003f00287c82 */ /* 0x000fe20008000000 */
[----:B------:R-:W-:Y:S01]  /*1910*/  PRMT R103, R90, 0x7610, R103 ;  /* 0x000076105a677816 */ /* 0x000fe20000000067 */
[----:B------:R-:W-:Y:S01]  /*1920*/  UMOV UR41, URZ ;  /* 0x0000003f00297c82 */ /* 0x000fe20008000000 */
[----:B------:R-:W-:Y:S01]  /*1930*/  SEL R98, R98, 0xfffffff0, !P0 ;  /* 0xfffffff062627807 */ /* 0x000fe20004000000 */
[----:B------:R-:W-:Y:S01]  /*1940*/  UIADD3 UR48, UR43, -UR48, URZ ;  /* 0x800000302b307290 */ /* 0x000fe2000fffe03f */
[----:B------:R-:W-:Y:S01]  /*1950*/  LOP3.LUT R99, RZ, R3, RZ, 0x33, !PT ;  /* 0x00000003ff637212 */ /* 0x000fe200078e33ff */
[----:B------:R-:W-:Y:S01]  /*1960*/  UMOV UR42, URZ ;  /* 0x0000003f002a7c82 */ /* 0x000fe20008000000 */
[----:B------:R-:W-:-:S09]  /*1970*/  UMOV UR39, URZ ;  /* 0x0000003f00277c82 */ /* 0x000fd20008000000 */
.L_x_95:
[----:B------:R-:W2:Y:S01]  /*1980*/  SHFL.IDX PT, R0, R109, RZ, 0x1f ;  /* 0x00001fff6d007589 */ /* 0x000ea200000e0000 */
[----:B------:R-:W3:Y:S01]  /*1990*/  S2UR UR49, SR_CgaCtaId ;  /* 0x00000000003179c3 */ /* 0x000ee20000008800 */
[----:B------:R-:W-:Y:S01]  /*19a0*/  UMOV UR50, 0x400 ;  /* 0x0000040000327882 */ /* 0x000fe20000000000 */
[----:B--2---:R-:W-:Y:S01]  /*19b0*/  R2UR UR4, R0 ;  /* 0x00000000000472ca */ /* 0x004fe200000e0000 */
[----:B---3--:R-:W-:-:S12]  /*19c0*/  ULEA UR50, UR49, UR50, 0x18 ;  /* 0x0000003231327291 */ /* 0x008fd8000f8ec03f */
[----:B------:R-:W-:-:S04]  /*19d0*/  ULEA.HI UR5, UR4, UR4, URZ, 0x1 ;  /* 0x0000000404057291 */ /* 0x000fc8000f8f083f */
[----:B------:R-:W-:-:S04]  /*19e0*/  ULOP3.LUT UR5, UR5, 0x7fffe, URZ, 0xc0, !UPT ;  /* 0x0007fffe05057892 */ /* 0x000fc8000f8ec03f */
[----:B------:R-:W-:-:S03]  /*19f0*/  UIADD3 UR5, UR4, -UR5, URZ ;  /* 0x8000000504057290 */ /* 0x000fc6000fffe03f */
[----:B------:R-:W-:Y:S01]  /*1a00*/  ULDC UR4, c[0x0][0x28c] ;  /* 0x0000a30000047ab9 */ /* 0x000fe20000000800 */
[----:B------:R-:W-:Y:S01]  /*1a10*/  ULEA UR5, UR5, UR50, 0xd ;  /* 0x0000003205057291 */ /* 0x000fe2000f8e683f */
[----:B------:R-:W-:-:S03]  /*1a20*/  ISETP.LT.AND P0, PT, RZ, UR4, PT ;  /* 0x00000004ff007c0c */ /* 0x000fc6000bf01270 */
[----:B------:R-:W-:-:S04]  /*1a30*/  UIADD3 UR5, UR5, 0x8400, URZ ;  /* 0x0000840005057890 */ /* 0x000fc8000fffe03f */
[----:B------:R-:W-:-:S04]  /*1a40*/  USHF.R.U32.HI UR5, URZ, 0x4, UR5 ;  /* 0x000000043f057899 */ /* 0x000fc80008011605 */
[----:B------:R-:W-:-:S04]  /*1a50*/  ULOP3.LUT UR5, UR5, 0x3fff, URZ, 0xc0, !UPT ;  /* 0x00003fff05057892 */ /* 0x000fc8000f8ec03f */
[----:B------:R-:W-:Y:S01]  /*1a60*/  ULOP3.LUT UR44, UR5, 0x10000, URZ, 0xfc, !UPT ;  /* 0x00010000052c7892 */ /* 0x000fe2000f8efc3f */
[----:B------:R-:W-:Y:S11]  /*1a70*/  @P0 BRA `(.L_x_22) ;  /* 0x0000000000400947 */ /* 0x000ff60003800000 */
[----:B------:R-:W-:Y:S01]  /*1a80*/  MOV R0, 0x0 ;  /* 0x0000000000007802 */ /* 0x000fe20000000f00 */
[----:B------:R-:W-:Y:S01]  /*1a90*/  ULDC.64 UR4, c[0x4][0x70] ;  /* 0x01001c0000047ab9 */ /* 0x000fe20000000a00 */
[----:B------:R-:W-:Y:S01]  /*1aa0*/  ULDC.64 UR6, c[0x4][0x8] ;  /* 0x0100020000067ab9 */ /* 0x000fe20000000a00 */
[----:B------:R-:W-:Y:S01]  /*1ab0*/  IMAD.U32 R4, RZ, RZ, UR4 ;  /* 0x00000004ff047e24 */ /* 0x000fe2000f8e00ff */
[----:B------:R2:W3:Y:S01]  /*1ac0*/  LDC.64 R14, c[0x4][R0] ;  /* 0x01000000000e7b82 */ /* 0x0004e20000000a00 */
[----:B------:R-:W-:Y:S01]  /*1ad0*/  MOV R5, UR5 ;  /* 0x0000000500057c02 */ /* 0x000fe20008000f00 */
[----:B------:R-:W-:Y:S01]  /*1ae0*/  ULDC.64 UR4, c[0x4][0x78] ;  /* 0x01001e0000047ab9 */ /* 0x000fe20000000a00 */
[----:B------:R-:W-:Y:S02]  /*1af0*/  IMAD.U32 R10, RZ, RZ, UR6 ;  /* 0x00000006ff0a7e24 */ /* 0x000fe4000f8e00ff */
[----:B------:R-:W-:Y:S02]  /*1b00*/  IMAD.U32 R6, RZ, RZ, UR4 ;  /* 0x00000004ff067e24 */ /* 0x000fe4000f8e00ff */
[----:B------:R-:W-:-:S02]  /*1b10*/  IMAD.U32 R7, RZ, RZ, UR5 ;  /* 0x00000005ff077e24 */ /* 0x000fc4000f8e00ff */
[----:B------:R-:W-:Y:S02]  /*1b20*/  IMAD.U32 R11, RZ, RZ, UR7 ;  /* 0x00000007ff0b7e24 */ /* 0x000fe4000f8e00ff */
[----:B------:R-:W-:Y:S02]  /*1b30*/  IMAD.MOV.U32 R8, RZ, RZ, 0x1e1 ;  /* 0x000001e1ff087424 */ /* 0x000fe400078e00ff */
[----:B------:R-:W-:Y:S02]  /*1b40*/  IMAD.MOV.U32 R12, RZ, RZ, 0x1 ;  /* 0x00000001ff0c7424 */ /* 0x000fe400078e00ff */
[----:B--2---:R-:W-:-:S07]  /*1b50*/  IMAD.MOV.U32 R13, RZ, RZ, RZ ;  /* 0x000000ffff0d7224 */ /* 0x004fce00078e00ff */
[----:B------:R-:W-:-:S07]  /*1b60*/  LEPC R20, `(.L_x_22) ;  /* 0x000000001014794e */ /* 0x000fce0000000000 */
[----:B-1-3--:R-:W-:Y:S05]  /*1b70*/  CALL.ABS.NOINC R14 ;  /* 0x000000000e007343 */ /* 0x00afea0003c00000 */
.L_x_22:
[----:B------:R-:W-:-:S13]  /*1b80*/  ISETP.NE.AND P0, PT, R106, 0x3, PT ;  /* 0x000000036a00780c */ /* 0x000fda0003f05270 */
[----:B------:R-:W-:Y:S05]  /*1b90*/  @!P0 BRA `(.L_x_23) ;  /* 0x0000000000048947 */ /* 0x000fea0003800000 */
[----:B-1----:R-:W-:Y:S01]  /*1ba0*/  BPT.TRAP 0x1 ;  /* 0x000000040000795c */ /* 0x002fe20000300000 */
.L_x_23:
[----:B------:R-:W-:Y:S02]  /*1bb0*/  IMAD.U32 R3, RZ, RZ, UR42 ;  /* 0x0000002aff037e24 */ /* 0x000fe4000f8e00ff */
[----:B------:R-:W-:-:S03]  /*1bc0*/  IMAD.U32 R0, RZ, RZ, UR41 ;  /* 0x00000029ff007e24 */ /* 0x000fc6000f8e00ff */
[----:B------:R-:W-:Y:S02]  /*1bd0*/  LEA R3, R3, UR50, 0x3 ;  /* 0x0000003203037c11 */ /* 0x000fe4000f8e18ff */
[----:B------:R-:W-:-:S04]  /*1be0*/  SHF.L.U32 R0, R0, 0x1f, RZ ;  /* 0x0000001f00007819 */ /* 0x000fc800000006ff */
[----:B------:R2:W3:Y:S01]  /*1bf0*/  SYNCS.PHASECHK.TRANS64.TRYWAIT P1, [R3+URZ], R0 ;  /* 0x00000000030075a7 */ /* 0x0004e2000802017f */
[----:B------:R-:W-:Y:S05]  /*1c00*/  @!P0 BRA `(.L_x_24) ;  /* 0x0000000000048947 */ /* 0x000fea0003800000 */
[----:B-1----:R-:W-:Y:S01]  /*1c10*/  BPT.TRAP 0x1 ;  /* 0x000000040000795c */ /* 0x002fe20000300000 */
.L_x_24:
[----:B------:R-:W-:-:S04]  /*1c20*/  MOV R4, UR48 ;  /* 0x0000003000047c02 */ /* 0x000fc80008000f00 */
[----:B------:R-:W-:Y:S01]  /*1c30*/  ISETP.GE.AND P2, PT, R4, 0x1, PT ;  /* 0x000000010400780c */ /* 0x000fe20003f46270 */
[----:B---3--:R-:W-:-:S12]  /*1c40*/  @P1 BRA `(.L_x_25) ;  /* 0x0000000000081947 */ /* 0x008fd80003800000 */
[----:B------:R-:W3:Y:S02]  /*1c50*/  SYNCS.PHASECHK.TRANS64.TRYWAIT P1, [R3+URZ], R0 ;  /* 0x00000000030075a7 */ /* 0x000ee4000802017f */
[----:B---3--:R-:W-:Y:S05]  /*1c60*/  @!P1 BRA `(.L_x_26) ;  /* 0x0000006000249947 */ /* 0x008fea0003800000 */
.L_x_25:
[----:B------:R-:W-:Y:S05]  /*1c70*/  WARPSYNC.ALL ;  /* 0x0000000000007948 */ /* 0x000fea0003800000 */
[----:B------:R-:W-:Y:S01]  /*1c80*/  UIADD3 UR4, UR50, 0x20400, URZ ;  /* 0x0002040032047890 */ /* 0x000fe2000fffe03f */
[----:B------:R-:W-:Y:S01]  /*1c90*/  WARPGROUP.ARRIVE ;  /* 0x00000000000079c5 */ /* 0x000fe20000000000 */
[----:B------:R-:W-:Y:S02]  /*1ca0*/  ULEA UR9, UR42, UR44, 0xa ;  /* 0x0000002c2a097291 */ /* 0x000fe4000f8e503f */
[----:B------:R-:W-:Y:S01]  /*1cb0*/  USHF.R.U32.HI UR4, URZ, 0x4, UR4 ;  /* 0x000000043f047899 */ /* 0x000fe20008011604 */
[----:B------:R-:W-:Y:S01]  /*1cc0*/  UMOV UR5, 0x40000040 ;  /* 0x4000004000057882 */ /* 0x000fe20000000000 */
[----:B------:R-:W-:-:S02]  /*1cd0*/  UMOV UR7, 0x40000040 ;  /* 0x4000004000077882 */ /* 0x000fc40000000000 */
[----:B------:R-:W-:-:S04]  /*1ce0*/  ULOP3.LUT UR4, UR4, 0x3fff, URZ, 0xc0, !UPT ;  /* 0x00003fff04047892 */ /* 0x000fc8000f8ec03f */
[----:B------:R-:W-:-:S03]  /*1cf0*/  ULOP3.LUT UR8, UR4, 0x10000, URZ, 0xfc, !UPT ;  /* 0x0001000004087892 */ /* 0x000fc6000f8efc3f */
[----:B------:R-:W-:Y:S01]  /*1d00*/  UMOV UR4, UR9 ;  /* 0x0000000900047c82 */ /* 0x000fe20008000000 */
[----:B------:R-:W-:-:S07]  /*1d10*/  ULEA UR10, UR42, UR8, 0xa ;  /* 0x000000082a0a7291 */ /* 0x000fce000f8e503f */
[----:B------:R-:W-:Y:S02]  /*1d20*/  UMOV UR6, UR10 ;  /* 0x0000000a00067c82 */ /* 0x000fe40008000000 */
[----:B------:R-:W-:Y:S01]  /*1d30*/  HGMMA.64x128x16.F32 R24, gdesc[UR4], RZ, !UPT, gsb0 ;  /* 0x01e00000041879f0 */ /* 0x000fe2000c0008ff */
[----:B------:R-:W-:Y:S02]  /*1d40*/  UIADD3 UR4, UR9, 0x2, URZ ;  /* 0x0000000209047890 */ /* 0x000fe4000fffe03f */
[----:B------:R-:W-:Y:S01]  /*1d50*/  UIADD3 UR6, UR10, 0x2, URZ ;  /* 0x000000020a067890 */ /* 0x000fe2000fffe03f */
[----:B------:R-:W-:Y:S01]  /*1d60*/  UMOV UR5, 0x40000040 ;  /* 0x4000004000057882 */ /* 0x000fe20000000000 */
[----:B------:R-:W-:Y:S01]  /*1d70*/  UMOV UR7, 0x40000040 ;  /* 0x4000004000077882 */ /* 0x000fe20000000000 */
[----:B------:R-:W-:Y:S02]  /*1d80*/  WARPGROUP.DEPBAR.LE gsb0, 0x0 ;  /* 0x00008000000079c5 */ /* 0x000fe40000010000 */
[----:B------:R-:W-:-:S06]  /*1d90*/  WARPGROUP.ARRIVE ;  /* 0x00000000000079c5 */ /* 0x000fcc0000000000 */
[----:B------:R-:W-:Y:S01]  /*1da0*/  HGMMA.64x128x16.F32 R24, gdesc[UR4], R24, gsb0 ;  /* 0x01e00000041879f0 */ /* 0x000fe20008000818 */
        /* <DEDUP_REMOVED lines=13> */
[----:B------:R-:W-:Y:S03]  /*1e80*/  HGMMA.64x128x16.F32 R24, gdesc[UR4], R24, gsb0 ;  /* 0x01e00000041879f0 */ /* 0x000fe60008000818 */
[----:B------:R-:W-:Y:S02]  /*1e90*/  WARPGROUP.DEPBAR.LE gsb0, 0x0 ;  /* 0x00008000000079c5 */ /* 0x000fe40000010000 */
[----:B------:R-:W-:Y:S05]  /*1ea0*/  @!P2 BRA `(.L_x_27) ;  /* 0x000000040014a947 */ /* 0x000fea0003800000 */
[----:B------:R-:W-:Y:S01]  /*1eb0*/  UIADD3 UR4, UR42, 0x1, URZ ;  /* 0x000000012a047890 */ /* 0x000fe2000fffe03f */
[----:B--23--:R-:W-:Y:S02]  /*1ec0*/  IMAD.U32 R0, RZ, RZ, UR48 ;  /* 0x00000030ff007e24 */ /* 0x00cfe4000f8e00ff */
[----:B------:R-:W-:Y:S01]  /*1ed0*/  IMAD.U32 R3, RZ, RZ, UR42 ;  /* 0x0000002aff037e24 */ /* 0x000fe2000f8e00ff */
[----:B------:R-:W-:-:S04]  /*1ee0*/  UISETP.NE.AND UP0, UPT, UR4, 0x6, UPT ;  /* 0x000000060400788c */ /* 0x000fc8000bf05270 */
[----:B------:R-:W-:Y:S02]  /*1ef0*/  USEL UR5, URZ, 0x1, UP0 ;  /* 0x000000013f057887 */ /* 0x000fe40008000000 */
[----:B------:R-:W-:Y:S02]  /*1f00*/  USEL UR9, UR4, URZ, UP0 ;  /* 0x0000003f04097287 */ /* 0x000fe40008000000 */
[----:B------:R-:W-:-:S06]  /*1f10*/  ULOP3.LUT UR5, UR41, UR5, URZ, 0x3c, !UPT ;  /* 0x0000000529057292 */ /* 0x000fcc000f8e3c3f */
[----:B------:R-:W-:-:S07]  /*1f20*/  IMAD.U32 R6, RZ, RZ, UR5 ;  /* 0x00000005ff067e24 */ /* 0x000fce000f8e00ff */
.L_x_34:
[----:B------:R-:W-:Y:S05]  /*1f30*/  @!P0 BRA `(.L_x_28) ;  /* 0x0000000000048947 */ /* 0x000fea0003800000 */
[----:B-1----:R-:W-:Y:S01]  /*1f40*/  BPT.TRAP 0x1 ;  /* 0x000000040000795c */ /* 0x002fe20000300000 */
.L_x_28:
[----:B------:R-:W-:Y:S01]  /*1f50*/  ULEA UR4, UR9, UR50, 0x3 ;  /* 0x0000003209047291 */ /* 0x000fe2000f8e183f */
[----:B------:R-:W-:-:S08]  /*1f60*/  SHF.L.U32 R4, R6, 0x1f, RZ ;  /* 0x0000001f06047819 */ /* 0x000fd000000006ff */
[----:B------:R2:W3:Y:S01]  /*1f70*/  SYNCS.PHASECHK.TRANS64.TRYWAIT P1, [UR4], R4 ;  /* 0x00000004ff0075a7 */ /* 0x0004e20008020144 */
[----:B------:R-:W-:Y:S05]  /*1f80*/  @!P0 BRA `(.L_x_29) ;  /* 0x0000000000048947 */ /* 0x000fea0003800000 */
[----:B-1----:R-:W-:Y:S01]  /*1f90*/  BPT.TRAP 0x1 ;  /* 0x000000040000795c */ /* 0x002fe20000300000 */
.L_x_29:
[----:B---3--:R-:W-:Y:S05]  /*1fa0*/  @P1 BRA `(.L_x_30) ;  /* 0x0000000000081947 */ /* 0x008fea0003800000 */
[----:B------:R-:W3:Y:S02]  /*1fb0*/  SYNCS.PHASECHK.TRANS64.TRYWAIT P1, [UR4], R4 ;  /* 0x00000004ff0075a7 */ /* 0x000ee40008020144 */
[----:B---3--:R-:W-:Y:S05]  /*1fc0*/  @!P1 BRA `(.L_x_31) ;  /* 0x0000005c00609947 */ /* 0x008fea0003800000 */
.L_x_30:
[----:B------:R-:W-:Y:S01]  /*1fd0*/  ULEA UR10, UR9, UR44, 0xa ;  /* 0x0000002c090a7291 */ /* 0x000fe2000f8e503f */
[----:B------:R-:W-:Y:S01]  /*1fe0*/  WARPGROUP.ARRIVE ;  /* 0x00000000000079c5 */ /* 0x000fe20000000000 */
[----:B------:R-:W-:Y:S01]  /*1ff0*/  ULEA UR11, UR9, UR8, 0xa ;  /* 0x00000008090b7291 */ /* 0x000fe2000f8e503f */
[----:B------:R-:W-:Y:S01]  /*2000*/  UMOV UR5, 0x40000040 ;  /* 0x4000004000057882 */ /* 0x000fe20000000000 */
[----:B------:R-:W-:-:S03]  /*2010*/  UMOV UR7, 0x40000040 ;  /* 0x4000004000077882 */ /* 0x000fc60000000000 */
[----:B------:R-:W-:Y:S02]  /*2020*/  UMOV UR4, UR10 ;  /* 0x0000000a00047c82 */ /* 0x000fe40008000000 */
[----:B------:R-:W-:Y:S02]  /*2030*/  UMOV UR6, UR11 ;  /* 0x0000000b00067c82 */ /* 0x000fe40008000000 */
[----:B------:R-:W-:Y:S01]  /*2040*/  HGMMA.64x128x16.F32 R24, gdesc[UR4], R24, gsb0 ;  /* 0x01e00000041879f0 */ /* 0x000fe20008000818 */
[----:B------:R-:W-:Y:S02]  /*2050*/  UIADD3 UR4, UR10, 0x2, URZ ;  /* 0x000000020a047890 */ /* 0x000fe4000fffe03f */
[----:B------:R-:W-:Y:S01]  /*2060*/  UIADD3 UR6, UR11, 0x2, URZ ;  /* 0x000000020b067890 */ /* 0x000fe2000fffe03f */
[----:B------:R-:W-:Y:S01]  /*2070*/  UMOV UR5, 0x40000040 ;  /* 0x4000004000057882 */ /* 0x000fe20000000000 */
[----:B------:R-:W-:Y:S01]  /*2080*/  UMOV UR7, 0x40000040 ;  /* 0x4000004000077882 */ /* 0x000fe20000000000 */
[----:B------:R-:W-:-:S02]  /*2090*/  WARPGROUP.DEPBAR.LE gsb0, 0x0 ;  /* 0x00008000000079c5 */ /* 0x000fc40000010000 */
        /* <DEDUP_REMOVED lines=18> */
[----:B-1----:R-:W-:Y:S01]  /*21c0*/  BPT.TRAP 0x1 ;  /* 0x000000040000795c */ /* 0x002fe20000300000 */
.L_x_32:
[----:B------:R-:W-:-:S13]  /*21d0*/  ISETP.NE.AND P1, PT, R89, RZ, PT ;  /* 0x000000ff5900720c */ /* 0x000fda0003f25270 */
[----:B--23--:R-:W-:-:S05]  /*21e0*/  @P1 LEA R4, R3, UR50, 0x3 ;  /* 0x0000003203041c11 */ /* 0x00cfca000f8e18ff */
[----:B------:R-:W-:-:S05]  /*21f0*/  @P1 VIADD R5, R4, 0x30 ;  /* 0x0000003004051836 */ /* 0x000fca0000000000 */
[----:B------:R-:W-:-:S04]  /*2200*/  @P1 PRMT R5, R88, 0x654, R5 ;  /* 0x0000065458051816 */ /* 0x000fc80000000005 */
[----:B------:R2:W-:Y:S01]  /*2210*/  @P1 SYNCS.ARRIVE.TRANS64.RED.A1T0 RZ, [R5+URZ], RZ ;  /* 0x000000ff05ff19a7 */ /* 0x0005e2000810043f */
[----:B------:R-:W-:-:S13]  /*2220*/  ISETP.GT.U32.AND P1, PT, R19, 0x1, PT ;  /* 0x000000011300780c */ /* 0x000fda0003f24070 */
[----:B--2---:R-:W-:Y:S05]  /*2230*/  @P1 BRA `(.L_x_33) ;  /* 0x0000000000041947 */ /* 0x004fea0003800000 */
[----:B-1----:R-:W-:Y:S01]  /*2240*/  BPT.TRAP 0x1 ;  /* 0x000000040000795c */ /* 0x002fe20000300000 */
.L_x_33:
[----:B------:R-:W-:Y:S01]  /*2250*/  UIADD3 UR9, UR9, 0x1, URZ ;  /* 0x0000000109097890 */ /* 0x000fe2000fffe03f */
[C---:B------:R-:W-:Y:S01]  /*2260*/  ISETP.GT.AND P2, PT, R0.reuse, 0x1, PT ;  /* 0x000000010000780c */ /* 0x040fe20003f44270 */
[----:B------:R-:W-:Y:S02]  /*2270*/  VIADD R3, R3, 0x1 ;  /* 0x0000000103037836 */ /* 0x000fe40000000000 */
[----:B------:R-:W-:Y:S01]  /*2280*/  UISETP.NE.AND UP0, UPT, UR9, 0x6, UPT ;  /* 0x000000060900788c */ /* 0x000fe2000bf05270 */
[----:B------:R-:W-:Y:S02]  /*2290*/  VIADD R0, R0, 0xffffffff ;  /* 0xffffffff00007836 */ /* 0x000fe40000000000 */
[C---:B------:R-:W-:Y:S01]  /*22a0*/  ISETP.NE.AND P1, PT, R3.reuse, 0x6, PT ;  /* 0x000000060300780c */ /* 0x040fe20003f25270 */
[----:B------:R-:W-:Y:S02]  /*22b0*/  USEL UR4, URZ, 0x1, UP0 ;  /* 0x000000013f047887 */ /* 0x000fe40008000000 */
[----:B------:R-:W-:Y:S01]  /*22c0*/  USEL UR9, UR9, URZ, UP0 ;  /* 0x0000003f09097287 */ /* 0x000fe20008000000 */
[----:B------:R-:W-:-:S03]  /*22d0*/  SEL R3, R3, RZ, P1 ;  /* 0x000000ff03037207 */ /* 0x000fc60000800000 */
[----:B------:R-:W-:Y:S01]  /*22e0*/  LOP3.LUT R6, R6, UR4, RZ, 0x3c, !PT ;  /* 0x0000000406067c12 */ /* 0x000fe2000f8e3cff */
[----:B------:R-:W-:Y:S07]  /*22f0*/  @P2 BRA `(.L_x_34) ;  /* 0xfffffffc000c2947 */ /* 0x000fee000383ffff */
.L_x_27:
[----:B--23--:R-:W2:Y:S02]  /*2300*/  LDC R0, c[0x0][0x28c] ;  /* 0x0000a300ff007b82 */ /* 0x00cea40000000800 */
[----:B--2---:R-:W-:-:S13]  /*2310*/  ISETP.GE.AND P1, PT, R0, 0x1, PT ;  /* 0x000000010000780c */ /* 0x004fda0003f26270 */
[----:B------:R-:W-:Y:S05]  /*2320*/  @!P1 BRA `(.L_x_35) ;  /* 0x0000000000449947 */ /* 0x000fea0003800000 */
[----:B------:R-:W-:Y:S05]  /*2330*/  @!P0 BRA `(.L_x_36) ;  /* 0x0000000000048947 */ /* 0x000fea0003800000 */
[----:B-1----:R-:W-:Y:S01]  /*2340*/  BPT.TRAP 0x1 ;  /* 0x000000040000795c */ /* 0x002fe20000300000 */
.L_x_36:
[----:B------:R-:W-:-:S13]  /*2350*/  ISETP.NE.AND P0, PT, R89, RZ, PT ;  /* 0x000000ff5900720c */ /* 0x000fda0003f05270 */
[----:B------:R-:W-:-:S05]  /*2360*/  VOTEU.ANY UP0, P0 ;  /* 0x00000000003f7886 */ /* 0x000fca0000000100 */
[----:B------:R-:W-:-:S06]  /*2370*/  @UP0 UIADD3 UR4, UR48, UR42, URZ ;  /* 0x0000002a30040290 */ /* 0x000fcc000fffe03f */
[----:B------:R-:W-:Y:S02]  /*2380*/  IMAD.U32 R4, RZ, RZ, UR4 ;  /* 0x00000004ff047e24 */ /* 0x000fe4000f8e00ff */
[----:B------:R-:W-:Y:S02]  /*2390*/  IMAD.U32 R3, RZ, RZ, UR4 ;  /* 0x00000004ff037e24 */ /* 0x000fe4000f8e00ff */
[----:B------:R-:W-:-:S05]  /*23a0*/  @P0 IMAD.WIDE.U32 R4, R4, -0x55555555, RZ ;  /* 0xaaaaaaab04040825 */ /* 0x000fca00078e00ff */
[----:B------:R-:W-:-:S05]  /*23b0*/  @P0 SHF.R.U32.HI R0, RZ, 0x2, R5 ;  /* 0x00000002ff000819 */ /* 0x000fca0000011605 */
[----:B------:R-:W-:-:S05]  /*23c0*/  @P0 IMAD R0, R0, -0x6, R3 ;  /* 0xfffffffa00000824 */ /* 0x000fca00078e0203 */
[----:B------:R-:W-:-:S05]  /*23d0*/  @P0 LEA R0, R0, UR50, 0x3 ;  /* 0x0000003200000c11 */ /* 0x000fca000f8e18ff */
[----:B------:R-:W-:-:S05]  /*23e0*/  @P0 VIADD R3, R0, 0x30 ;  /* 0x0000003000030836 */ /* 0x000fca0000000000 */
[----:B------:R-:W-:-:S04]  /*23f0*/  @P0 PRMT R3, R88, 0x654, R3 ;  /* 0x0000065458030816 */ /* 0x000fc80000000003 */
[----:B------:R2:W-:Y:S01]  /*2400*/  @P0 SYNCS.ARRIVE.TRANS64.RED.A1T0 RZ, [R3+URZ], RZ ;  /* 0x000000ff03ff09a7 */ /* 0x0005e2000810043f */
[----:B------:R-:W-:-:S13]  /*2410*/  ISETP.GT.U32.AND P0, PT, R19, 0x1, PT ;  /* 0x000000011300780c */ /* 0x000fda0003f04070 */
[----:B--2---:R-:W-:Y:S05]  /*2420*/  @P0 BRA `(.L_x_35) ;  /* 0x0000000000040947 */ /* 0x004fea0003800000 */
[----:B-1----:R-:W-:Y:S01]  /*2430*/  BPT.TRAP 0x1 ;  /* 0x000000040000795c */ /* 0x002fe20000300000 */
.L_x_35:
[----:B------:R-:W-:Y:S01]  /*2440*/  UIADD3 UR6, UR50, 0x200, URZ ;  /* 0x0000020032067890 */ /* 0x000fe2000fffe03f */
[----:B------:R-:W-:Y:S01]  /*2450*/  R2UR UR46, R107 ;  /* 0x000000006b2e72ca */ /* 0x000fe200000e0000 */
[----:B------:R-:W-:Y:S01]  /*2460*/  UIADD3 UR42, UR43, UR42, URZ ;  /* 0x0000002a2b2a7290 */ /* 0x000fe2000fffe03f */
[----:B------:R-:W-:Y:S01]  /*2470*/  R2UR UR45, R104 ;  /* 0x00000000682d72ca */ /* 0x000fe200000e0000 */
[----:B------:R-:W-:Y:S02]  /*2480*/  UISETP.GE.U32.AND UP1, UPT, UR43, 0x6, UPT ;  /* 0x000000062b00788c */ /* 0x000fe4000bf26070 */
[----:B------:R-:W-:Y:S02]  /*2490*/  ULOP3.LUT UP2, URZ, UR6, 0x1bf, URZ, 0xc0, !UPT ;  /* 0x000001bf063f7892 */ /* 0x000fe4000f84c03f */
[----:B------:R-:W-:-:S04]  /*24a0*/  UISETP.GT.U32.AND UP0, UPT, UR42, 0x5, UPT ;  /* 0x000000052a00788c */ /* 0x000fc8000bf04070 */
[----:B------:R-:W-:Y:S01]  /*24b0*/  UISETP.LT.U32.AND UP0, UPT, UR43, 0x6, UP0 ;  /* 0x000000062b00788c */ /* 0x000fe20008701070 */
[----:B------:R-:W-:Y:S01]  /*24c0*/  PLOP3.LUT P0, PT, PT, PT, UP2, 0x80, 0x0 ;  /* 0x000000000000781c */ /* 0x000fe20003f0f028 */
[----:B------:R-:W-:Y:S02]  /*24d0*/  USHF.L.U32 UR46, UR46, 0x7, URZ ;  /* 0x000000072e2e7899 */ /* 0x000fe4000800063f */
[----:B------:R-:W-:Y:S02]  /*24e0*/  @UP1 UIMAD.WIDE.U32 UR4, UR42, -0x55555555, URZ ;  /* 0xaaaaaaab2a0418a5 */ /* 0x000fe4000f8e003f */
[----:B------:R-:W-:Y:S02]  /*24f0*/  USEL UR6, URZ, 0x1, !UP0 ;  /* 0x000000013f067887 */ /* 0x000fe4000c000000 */
[----:B------:R-:W-:Y:S02]  /*2500*/  @UP1 USHF.R.U32.HI UR4, URZ, 0x2, UR5 ;  /* 0x000000023f041899 */ /* 0x000fe40008011605 */
[----:B------:R-:W-:-:S02]  /*2510*/  ULOP3.LUT UR41, UR41, UR6, URZ, 0x3c, !UPT ;  /* 0x0000000629297292 */ /* 0x000fc4000f8e3c3f */
[----:B------:R-:W-:Y:S02]  /*2520*/  USHF.L.U32 UR45, UR45, 0x7, URZ ;  /* 0x000000072d2d7899 */ /* 0x000fe4000800063f */
[----:B------:R-:W-:Y:S01]  /*2530*/  @UP1 ULOP3.LUT UR41, UR41, 0x1, UR4, 0x78, !UPT ;  /* 0x0000000129291892 */ /* 0x000fe2000f8e7804 */
[----:B------:R-:W-:Y:S11]  /*2540*/  @!P0 BRA `(.L_x_37) ;  /* 0x00000000007c8947 */ /* 0x000ff60003800000 */
[----:B------:R-:W-:Y:S01]  /*2550*/  MOV R22, 0x0 ;  /* 0x0000000000167802 */ /* 0x000fe20000000f00 */
[----:B------:R-:W-:Y:S01]  /*2560*/  ULDC.64 UR4, c[0x4][0x80] ;  /* 0x0100200000047ab9 */ /* 0x000fe20000000a00 */
[----:B------:R-:W-:Y:S01]  /*2570*/  ULDC.64 UR6, c[0x4][0x10] ;  /* 0x0100040000067ab9 */ /* 0x000fe20000000a00 */
[----:B------:R-:W-:Y:S01]  /*2580*/  MOV R4, UR4 ;  /* 0x0000000400047c02 */ /* 0x000fe20008000f00 */
[----:B------:R2:W3:Y:S01]  /*2590*/  LDC.64 R14, c[0x4][R22] ;  /* 0x01000000160e7b82 */ /* 0x0004e20000000a00 */
[----:B------:R-:W-:Y:S01]  /*25a0*/  IMAD.U32 R5, RZ, RZ, UR5 ;  /* 0x00000005ff057e24 */ /* 0x000fe2000f8e00ff */
        /* <DEDUP_REMOVED lines=10> */
.L_x_38:
[----:B------:R-:W1:Y:S01]  /*2650*/  LDC.64 R22, c[0x4][R22] ;  /* 0x0100000016167b82 */ /* 0x000e620000000a00 */
[----:B------:R-:W-:Y:S01]  /*2660*/  ULDC.64 UR4, c[0x4][0x80] ;  /* 0x0100200000047ab9 */ /* 0x000fe20000000a00 */
[----:B------:R-:W-:Y:S01]  /*2670*/  ULDC.64 UR6, c[0x4][0x10] ;  /* 0x0100040000067ab9 */ /* 0x000fe20000000a00 */
[----:B------:R-:W-:Y:S01]  /*2680*/  IMAD.U32 R4, RZ, RZ, UR4 ;  /* 0x00000004ff047e24 */ /* 0x000fe2000f8e00ff */
        /* <DEDUP_REMOVED lines=8> */
[----:B------:R-:W-:-:S07]  /*2710*/  IMAD.MOV.U32 R13, RZ, RZ, RZ ;  /* 0x000000ffff0d7224 */ /* 0x000fce00078e00ff */
[----:B------:R-:W-:-:S07]  /*2720*/  LEPC R20, `(.L_x_37) ;  /* 0x000000001014794e */ /* 0x000fce0000000000 */
[----:B-1----:R-:W-:Y:S05]  /*2730*/  CALL.ABS.NOINC R22 ;  /* 0x0000000016007343 */ /* 0x002fea0003c00000 */
.L_x_37:
[----:B------:R-:W-:Y:S01]  /*2740*/  ULDC.64 UR4, c[0x0][0x590] ;  /* 0x0001640000047ab9 */ /* 0x000fe20000000a00 */
[----:B------:R-:W-:Y:S02]  /*2750*/  IMAD R107, R107, -0x80, R100 ;  /* 0xffffff806b6b7824 */ /* 0x000fe400078e0264 */
[----:B------:R-:W-:Y:S02]  /*2760*/  IMAD.U32 R110, RZ, RZ, UR4 ;  /* 0x00000004ff6e7e24 */ /* 0x000fe4000f8e00ff */
[----:B------:R-:W-:Y:S02]  /*2770*/  IMAD.U32 R112, RZ, RZ, UR5 ;  /* 0x00000005ff707e24 */ /* 0x000fe4000f8e00ff */
[----:B------:R-:W-:Y:S01]  /*2780*/  IMAD R104, R104, -0x80, R93 ;  /* 0xffffff8068687824 */ /* 0x000fe200078e025d */
[----:B------:R-:W-:-:S04]  /*2790*/  ISETP.NE.U32.AND P0, PT, R110, RZ, PT ;  /* 0x000000ff6e00720c */ /* 0x000fc80003f05070 */
[----:B------:R-:W-:-:S13]  /*27a0*/  ISETP.NE.AND.EX P0, PT, R112, RZ, PT, P0 ;  /* 0x000000ff7000720c */ /* 0x000fda0003f05300 */
[----:B------:R-:W-:Y:S05]  /*27b0*/  @!P0 BRA `(.L_x_39) ;  /* 0x0000000000548947 */ /* 0x000fea0003800000 */
[----:B------:R-:W-:Y:S02]  /*27c0*/  ULDC.64 UR4, c[0x0][0x588] ;  /* 0x0001620000047ab9 */ /* 0x000fe40000000a00 */
[----:B------:R-:W-:-:S04]  /*27d0*/  ISETP.NE.U32.AND P1, PT, RZ, UR4, PT ;  /* 0x00000004ff007c0c */ /* 0x000fc8000bf25070 */
[----:B------:R-:W-:-:S13]  /*27e0*/  ISETP.NE.AND.EX P1, PT, RZ, UR5, PT, P1 ;  /* 0x00000005ff007c0c */ /* 0x000fda000bf25310 */
[----:B------:R-:W-:Y:S05]  /*27f0*/  @!P1 BRA `(.L_x_40) ;  /* 0x0000000000289947 */ /* 0x000fea0003800000 */
[----:B------:R-:W2:Y:S01]  /*2800*/  LDC.64 R4, c[0x0][0x588] ;  /* 0x00016200ff047b82 */ /* 0x000ea20000000a00 */
[----:B------:R-:W-:-:S04]  /*2810*/  IMAD R3, R110, UR47, RZ ;  /* 0x0000002f6e037c24 */ /* 0x000fc8000f8e02ff */
[----:B--2---:R-:W-:-:S05]  /*2820*/  IMAD.WIDE R4, R3, 0x4, R4 ;  /* 0x0000000403047825 */ /* 0x004fca00078e0204 */
[----:B------:R-:W2:Y:S01]  /*2830*/  LDG.E R91, desc[UR54][R4.64] ;  /* 0x00000036045b7981 */ /* 0x000ea2000c1e1900 */
[----:B------:R-:W-:Y:S01]  /*2840*/  MOV R90, 0x1 ;  /* 0x00000001005a7802 */ /* 0x000fe20000000f00 */
[----:B------:R-:W-:Y:S02]  /*2850*/  IMAD.MOV.U32 R101, RZ, RZ, 0x1 ;  /* 0x00000001ff657424 */ /* 0x000fe400078e00ff */
[----:B------:R-:W-:Y:S02]  /*2860*/  IMAD.MOV.U32 R103, RZ, RZ, 0x1 ;  /* 0x00000001ff677424 */ /* 0x000fe400078e00ff */
[--C-:B--2---:R-:W-:Y:S02]  /*2870*/  IMAD.MOV.U32 R102, RZ, RZ, R91.reuse ;  /* 0x000000ffff667224 */ /* 0x104fe400078e005b */
[----:B------:R-:W-:Y:S01]  /*2880*/  IMAD.MOV.U32 R105, RZ, RZ, R91 ;  /* 0x000000ffff697224 */ /* 0x000fe200078e005b */
[----:B------:R-:W-:Y:S06]  /*2890*/  BRA `(.L_x_39) ;  /* 0x00000000001c7947 */ /* 0x000fec0003800000 */
.L_x_40:
[----:B------:R-:W-:Y:S01]  /*28a0*/  ULDC UR4, c[0x0][0x580] ;  /* 0x0001600000047ab9 */ /* 0x000fe20000000800 */
[----:B------:R-:W-:Y:S01]  /*28b0*/  IMAD.MOV.U32 R90, RZ, RZ, 0x1 ;  /* 0x00000001ff5a7424 */ /* 0x000fe200078e00ff */
[----:B------:R-:W-:Y:S01]  /*28c0*/  MOV R105, UR4 ;  /* 0x0000000400697c02 */ /* 0x000fe20008000f00 */
[----:B------:R-:W-:Y:S02]  /*28d0*/  IMAD.MOV.U32 R101, RZ, RZ, 0x1 ;  /* 0x00000001ff657424 */ /* 0x000fe400078e00ff */
[----:B------:R-:W-:Y:S02]  /*28e0*/  IMAD.MOV.U32 R103, RZ, RZ, 0x1 ;  /* 0x00000001ff677424 */ /* 0x000fe400078e00ff */
[----:B------:R-:W-:Y:S02]  /*28f0*/  IMAD.U32 R91, RZ, RZ, UR4 ;  /* 0x00000004ff5b7e24 */ /* 0x000fe4000f8e00ff */
[----:B------:R-:W-:-:S07]  /*2900*/  IMAD.U32 R102, RZ, RZ, UR4 ;  /* 0x00000004ff667e24 */ /* 0x000fce000f8e00ff */
.L_x_39:
[----:B------:R-:W2:Y:S02]  /*2910*/  LDC.64 R6, c[0x0][0x5b0] ;  /* 0x00016c00ff067b82 */ /* 0x000ea40000000a00 */
[----:B--2---:R-:W-:-:S04]  /*2920*/  ISETP.NE.U32.AND P1, PT, R6, RZ, PT ;  /* 0x000000ff0600720c */ /* 0x004fc80003f25070 */
        /* <DEDUP_REMOVED lines=9> */
[----:B------:R2:W5:Y:S01]  /*29c0*/  LDG.E R92, desc[UR54][R4.64] ;  /* 0x00000036045c7981 */ /* 0x000562000c1e1900 */
[----:B------:R-:W-:Y:S05]  /*29d0*/  BRA `(.L_x_41) ;  /* 0x0000000000087947 */ /* 0x000fea0003800000 */
.L_x_42:
[----:B------:R-:W-:Y:S02]  /*29e0*/  ULDC UR4, c[0x0][0x5a0] ;  /* 0x0001680000047ab9 */ /* 0x000fe40000000800 */
[----:B------:R-:W-:-:S07]  /*29f0*/  IMAD.U32 R92, RZ, RZ, UR4 ;  /* 0x00000004ff5c7e24 */ /* 0x000fce000f8e00ff */
.L_x_41:
[----:B------:R-:W3:Y:S01]  /*2a00*/  LDC.64 R10, c[0x0][0x5c0] ;  /* 0x00017000ff0a7b82 */ /* 0x000ee20000000a00 */
[----:B------:R-:W-:Y:S01]  /*2a10*/  ULDC.64 UR4, c[0x0][0x588] ;  /* 0x0001620000047ab9 */ /* 0x000fe20000000a00 */
[----:B------:R-:W-:Y:S01]  /*2a20*/  ISETP.EQ.U32.AND P3, PT, R110, RZ, PT ;  /* 0x000000ff6e00720c */ /* 0x000fe20003f62070 */
[----:B--2---:R-:W-:Y:S01]  /*2a30*/  IMAD.MOV.U32 R4, RZ, RZ, 0x1 ;  /* 0x00000001ff047424 */ /* 0x004fe200078e00ff */
[----:B------:R-:W-:Y:S01]  /*2a40*/  ISETP.NE.U32.AND P1, PT, RZ, UR4, PT ;  /* 0x00000004ff007c0c */ /* 0x000fe2000bf25070 */
[----:B------:R-:W-:Y:S01]  /*2a50*/  IMAD.MOV.U32 R3, RZ, RZ, 0x1 ;  /* 0x00000001ff037424 */ /* 0x000fe200078e00ff */
[----:B------:R-:W-:Y:S02]  /*2a60*/  LOP3.LUT P4, RZ, R103, 0xff, RZ, 0xc0, !PT ;  /* 0x000000ff67ff7812 */ /* 0x000fe4000788c0ff */
[----:B------:R-:W2:Y:S01]  /*2a70*/  LDC R21, c[0x0][0x5c8] ;  /* 0x00017200ff157b82 */ /* 0x000ea20000000800 */
[----:B------:R-:W-:Y:S02]  /*2a80*/  ISETP.NE.AND.EX P1, PT, RZ, UR5, PT, P1 ;  /* 0x00000005ff007c0c */ /* 0x000fe4000bf25310 */
[----:B------:R-:W-:-:S02]  /*2a90*/  FSEL R0, R105, R102, !P4 ;  /* 0x0000006669007208 */ /* 0x000fc40006000000 */
[----:B------:R-:W-:Y:S02]  /*2aa0*/  ISETP.EQ.OR.EX P3, PT, R112, RZ, !P1, P3 ;  /* 0x000000ff7000720c */ /* 0x000fe40004f62730 */
[----:B------:R-:W-:Y:S02]  /*2ab0*/  PLOP3.LUT P1, PT, P1, PT, PT, 0x8, 0x0 ;  /* 0x000000000000781c */ /* 0x000fe40000f2e170 */
[C---:B------:R-:W-:Y:S02]  /*2ac0*/  FSEL R102, R91.reuse, R102, !P0 ;  /* 0x000000665b667208 */ /* 0x040fe40004000000 */
[----:B------:R-:W-:Y:S02]  /*2ad0*/  FSEL R0, R91, R0, !P0 ;  /* 0x000000005b007208 */ /* 0x000fe40004000000 */
[----:B---3--:R-:W-:-:S04]  /*2ae0*/  ISETP.NE.U32.AND P2, PT, R10, RZ, PT ;  /* 0x000000ff0a00720c */ /* 0x008fc80003f45070 */
[----:B------:R-:W-:-:S04]  /*2af0*/  ISETP.NE.AND.EX P2, PT, R11, RZ, PT, P2 ;  /* 0x000000ff0b00720c */ /* 0x000fc80003f45320 */
[----:B--2---:R-:W-:Y:S01]  /*2b00*/  FSEL R21, R21, RZ, !P2 ;  /* 0x000000ff15157208 */ /* 0x004fe20005000000 */
[----:B------:R-:W-:Y:S08]  /*2b10*/  @!P3 BRA `(.L_x_43) ;  /* 0x000000000040b947 */ /* 0x000ff00003800000 */
[----:B------:R-:W-:Y:S04]  /*2b20*/  BSSY B0, `(.L_x_44) ;  /* 0x000000e000007945 */ /* 0x000fe80003800000 */
[----:B------:R-:W-:Y:S05]  /*2b30*/  @!P0 BRA `(.L_x_45) ;  /* 0x0000000000248947 */ /* 0x000fea0003800000 */
[----:B------:R-:W-:Y:S02]  /*2b40*/  LOP3.LUT P4, RZ, R101, 0xff, RZ, 0xc0, !PT ;  /* 0x000000ff65ff7812 */ /* 0x000fe4000788c0ff */
[----:B------:R-:W-:Y:S02]  /*2b50*/  PLOP3.LUT P3, PT, P1, PT, PT, 0x80, 0x0 ;  /* 0x000000000000781c */ /* 0x000fe40000f6f070 */
[----:B------:R-:W-:-:S09]  /*2b60*/  PRMT R103, RZ, 0x7610, R103 ;  /* 0x00007610ff677816 */ /* 0x000fd20000000067 */
[----:B------:R-:W-:Y:S05]  /*2b70*/  @!P4 BRA `(.L_x_46) ;  /* 0x000000000020c947 */ /* 0x000fea0003800000 */
[----:B------:R-:W-:Y:S01]  /*2b80*/  FSETP.EQ.AND P3, PT, R91, RZ, PT ;  /* 0x000000ff5b00720b */ /* 0x000fe20003f62000 */
[----:B------:R-:W-:Y:S01]  /*2b90*/  IMAD.MOV.U32 R102, RZ, RZ, R91 ;  /* 0x000000ffff667224 */ /* 0x000fe200078e005b */
[----:B------:R-:W-:Y:S01]  /*2ba0*/  PRMT R103, R101, 0x7610, R103 ;  /* 0x0000761065677816 */ /* 0x000fe20000000067 */
[----:B------:R-:W-:Y:S01]  /*2bb0*/  IMAD.MOV.U32 R0, RZ, RZ, R91 ;  /* 0x000000ffff007224 */ /* 0x000fe200078e005b */
[----:B------:R-:W-:Y:S09]  /*2bc0*/  BRA `(.L_x_46) ;  /* 0x00000000000c7947 */ /* 0x000ff20003800000 */
.L_x_45:
[----:B------:R-:W-:Y:S01]  /*2bd0*/  FSETP.EQ.AND P3, PT, R91, RZ, PT ;  /* 0x000000ff5b00720b */ /* 0x000fe20003f62000 */
[--C-:B------:R-:W-:Y:S02]  /*2be0*/  IMAD.MOV.U32 R102, RZ, RZ, R91.reuse ;  /* 0x000000ffff667224 */ /* 0x100fe400078e005b */
[----:B------:R-:W-:-:S10]  /*2bf0*/  IMAD.MOV.U32 R0, RZ, RZ, R91 ;  /* 0x000000ffff007224 */ /* 0x000fd400078e005b */
.L_x_46:
[----:B-1----:R-:W-:Y:S05]  /*2c00*/  BSYNC B0 ;  /* 0x0000000000007941 */ /* 0x002fea0003800000 */
.L_x_44:
[----:B------:R-:W-:-:S07]  /*2c10*/  SEL R4, RZ, 0x1, P3 ;  /* 0x00000001ff047807 */ /* 0x000fce0001800000 */
.L_x_43:
[----:B------:R-:W-:Y:S04]  /*2c20*/  BSSY B0, `(.L_x_47) ;  /* 0x000000f000007945 */ /* 0x000fe80003800000 */
[----:B------:R-:W-:Y:S05]  /*2c30*/  @!P0 BRA `(.L_x_48) ;  /* 0x0000000000288947 */ /* 0x000fea0003800000 */
[----:B------:R-:W-:Y:S02]  /*2c40*/  LOP3.LUT P0, RZ, R90, 0xff, RZ, 0xc0, !PT ;  /* 0x000000ff5aff7812 */ /* 0x000fe4000780c0ff */
[----:B------:R-:W-:Y:S02]  /*2c50*/  PRMT R101, RZ, 0x7610, R101 ;  /* 0x00007610ff657816 */ /* 0x000fe40000000065 */
[----:B------:R-:W-:-:S09]  /*2c60*/  PRMT R103, RZ, 0x7610, R103 ;  /* 0x00007610ff677816 */ /* 0x000fd20000000067 */
[----:B------:R-:W-:Y:S05]  /*2c70*/  @!P0 BRA `(.L_x_49) ;  /* 0x0000000000248947 */ /* 0x000fea0003800000 */
[----:B------:R-:W-:Y:S01]  /*2c80*/  FSETP.EQ.AND P1, PT, R91, RZ, PT ;  /* 0x000000ff5b00720b */ /* 0x000fe20003f22000 */
[----:B------:R-:W-:Y:S01]  /*2c90*/  IMAD.MOV.U32 R102, RZ, RZ, R91 ;  /* 0x000000ffff667224 */ /* 0x000fe200078e005b */
[C---:B------:R-:W-:Y:S01]  /*2ca0*/  PRMT R101, R90.reuse, 0x7610, R101 ;  /* 0x000076105a657816 */ /* 0x040fe20000000065 */
[----:B------:R-:W-:Y:S01]  /*2cb0*/  IMAD.MOV.U32 R0, RZ, RZ, R91 ;  /* 0x000000ffff007224 */ /* 0x000fe200078e005b */
[----:B------:R-:W-:Y:S01]  /*2cc0*/  PRMT R103, R90, 0x7610, R103 ;  /* 0x000076105a677816 */ /* 0x000fe20000000067 */
[----:B------:R-:W-:Y:S08]  /*2cd0*/  BRA `(.L_x_49) ;  /* 0x00000000000c7947 */ /* 0x000ff00003800000 */
.L_x_48:
[----:B------:R-:W-:Y:S01]  /*2ce0*/  FSETP.EQ.AND P1, PT, R91, RZ, PT ;  /* 0x000000ff5b00720b */ /* 0x000fe20003f22000 */
[----:B------:R-:W-:Y:S01]  /*2cf0*/  IMAD.MOV.U32 R0, RZ, RZ, R91 ;  /* 0x000000ffff007224 */ /* 0x000fe200078e005b */
[----:B------:R-:W-:-:S11]  /*2d00*/  MOV R102, R91 ;  /* 0x0000005b00667202 */ /* 0x000fd60000000f00 */
.L_x_49:
[----:B-1----:R-:W-:Y:S05]  /*2d10*/  BSYNC B0 ;  /* 0x0000000000007941 */ /* 0x002fea0003800000 */
.L_x_47:
[----:B------:R-:W-:Y:S01]  /*2d20*/  PRMT R8, R4, 0x9910, RZ ;  /* 0x0000991004087816 */ /* 0x000fe200000000ff */
[----:B------:R-:W-:Y:S01]  /*2d30*/  IMAD.MOV.U32 R23, RZ, RZ, R21 ;  /* 0x000000ffff177224 */ /* 0x000fe200078e0015 */
[----:B------:R-:W-:Y:S01]  /*2d40*/  LOP3.LUT R96, R96, 0x1, RZ, 0x3c, !PT ;  /* 0x0000000160607812 */ /* 0x000fe200078e3cff */
[----:B------:R-:W-:Y:S06]  /*2d50*/  @!P2 BRA `(.L_x_50) ;  /* 0x000000000050a947 */ /* 0x000fec0003800000 */
[----:B------:R-:W1:Y:S01]  /*2d60*/  LDC.64 R12, c[0x0][0x5d0] ;  /* 0x00017400ff0c7b82 */ /* 0x000e620000000a00 */
[----:B------:R-:W-:Y:S01]  /*2d70*/  USHF.R.S32.HI UR4, URZ, 0x1f, UR47 ;  /* 0x0000001f3f047899 */ /* 0x000fe2000801142f */
[----:B------:R-:W-:Y:S01]  /*2d80*/  VIADD R4, R94, UR46 ;  /* 0x0000002e5e047c36 */ /* 0x000fe20008000000 */
[----:B------:R-:W-:-:S04]  /*2d90*/  ISETP.GE.AND P0, PT, R104, 0x1, PT ;  /* 0x000000016800780c */ /* 0x000fc80003f06270 */
[--C-:B------:R-:W-:Y:S02]  /*2da0*/  SHF.R.S32.HI R5, RZ, 0x1f, R4.reuse ;  /* 0x0000001fff057819 */ /* 0x100fe40000011404 */
[C---:B------:R-:W-:Y:S02]  /*2db0*/  ISETP.LT.OR P2, PT, R107.reuse, 0x1, !P0 ;  /* 0x000000016b00780c */ /* 0x040fe40004741670 */
[----:B------:R-:W-:Y:S01]  /*2dc0*/  ISETP.LT.OR P0, PT, R107, 0x9, !P0 ;  /* 0x000000096b00780c */ /* 0x000fe20004701670 */
[C---:B-1----:R-:W-:Y:S02]  /*2dd0*/  IMAD R6, R12.reuse, UR4, RZ ;  /* 0x000000040c067c24 */ /* 0x042fe4000f8e02ff */
[----:B------:R-:W-:-:S04]  /*2de0*/  IMAD.WIDE.U32 R4, R12, UR47, R4 ;  /* 0x0000002f0c047c25 */ /* 0x000fc8000f8e0004 */
[----:B------:R-:W-:Y:S01]  /*2df0*/  IMAD R7, R13, UR47, R6 ;  /* 0x0000002f0d077c24 */ /* 0x000fe2000f8e0206 */
[----:B------:R-:W-:-:S03]  /*2e00*/  LEA R6, P3, R4, R10, 0x1 ;  /* 0x0000000a04067211 */ /* 0x000fc600078608ff */
[----:B------:R-:W-:-:S05]  /*2e10*/  IMAD.IADD R5, R5, 0x1, R7 ;  /* 0x0000000105057824 */ /* 0x000fca00078e0207 */
[----:B------:R-:W-:-:S05]  /*2e20*/  LEA.HI.X R7, R4, R11, R5, 0x1, P3 ;  /* 0x0000000b04077211 */ /* 0x000fca00018f0c05 */
[----:B------:R-:W2:Y:S04]  /*2e30*/  @!P2 LDG.E.U16 R5, desc[UR54][R6.64] ;  /* 0x000000360605a981 */ /* 0x000ea8000c1e1500 */
[----:B------:R-:W3:Y:S01]  /*2e40*/  @!P0 LDG.E.U16 R4, desc[UR54][R6.64+0x10] ;  /* 0x0000103606048981 */ /* 0x000ee2000c1e1500 */
[----:B------:R-:W-:Y:S01]  /*2e50*/  IMAD.MOV.U32 R21, RZ, RZ, RZ ;  /* 0x000000ffff157224 */ /* 0x000fe200078e00ff */
[----:B--2---:R-:W-:-:S04]  /*2e60*/  @!P2 PRMT R21, R5, 0x5410, RZ ;  /* 0x000054100515a816 */ /* 0x004fc800000000ff */
[----:B---3--:R-:W-:-:S05]  /*2e70*/  @!P0 PRMT R21, R21, 0x5410, R4 ;  /* 0x0000541015158816 */ /* 0x008fca0000000004 */
[--C-:B------:R-:W-:Y:S02]  /*2e80*/  HADD2.F32 R23, -RZ, R21.reuse.H0_H0 ;  /* 0x20000015ff177230 */ /* 0x100fe40000004100 */
[----:B------:R-:W-:-:S07]  /*2e90*/  HADD2.F32 R21, -RZ, R21.H1_H1 ;  /* 0x30000015ff157230 */ /* 0x000fce0000004100 */
.L_x_50:
[----:B------:R-:W-:Y:S01]  /*2ea0*/  ISETP.NE.AND P0, PT, R8, RZ, PT ;  /* 0x000000ff0800720c */ /* 0x000fe20003f05270 */
[----:B------:R-:W-:Y:S01]  /*2eb0*/  BSSY B0, `(.L_x_51) ;  /* 0x000001a000007945 */ /* 0x000fe20003800000 */
[----:B------:R-:W-:Y:S01]  /*2ec0*/  IMAD.MOV.U32 R20, RZ, RZ, RZ ;  /* 0x000000ffff147224 */ /* 0x000fe200078e00ff */
[----:B------:R-:W-:Y:S02]  /*2ed0*/  CS2R R6, SRZ ;  /* 0x0000000000067805 */ /* 0x000fe4000001ff00 */
[----:B------:R-:W-:Y:S02]  /*2ee0*/  CS2R R4, SRZ ;  /* 0x0000000000047805 */ /* 0x000fe4000001ff00 */
[----:B------:R-:W-:Y:S02]  /*2ef0*/  CS2R R10, SRZ ;  /* 0x00000000000a7805 */ /* 0x000fe4000001ff00 */
[----:B------:R-:W-:-:S04]  /*2f00*/  CS2R R8, SRZ ;  /* 0x0000000000087805 */ /* 0x000fc8000001ff00 */
[----:B------:R-:W-:Y:S05]  /*2f10*/  @!P0 BRA `(.L_x_52) ;  /* 0x00000000004c8947 */ /* 0x000fea0003800000 */
[----:B------:R-:W-:-:S13]  /*2f20*/  ISETP.NE.AND P2, PT, R108, 0x3, PT ;  /* 0x000000036c00780c */ /* 0x000fda0003f45270 */
[----:B------:R-:W-:Y:S05]  /*2f30*/  @!P2 BRA `(.L_x_53) ;  /* 0x000000000004a947 */ /* 0x000fea0003800000 */
[----:B------:R-:W-:Y:S01]  /*2f40*/  BPT.TRAP 0x1 ;  /* 0x000000040000795c */ /* 0x000fe20000300000 */
.L_x_53:
[----:B------:R-:W-:Y:S01]  /*2f50*/  SHF.L.U32 R4, R96, 0x1f, RZ ;  /* 0x0000001f60047819 */ /* 0x000fe200000006ff */
[----:B------:R-:W-:Y:S01]  /*2f60*/  BSSY B1, `(.L_x_54) ;  /* 0x0000005000017945 */ /* 0x000fe20003800000 */
[----:B------:R-:W-:Y:S01]  /*2f70*/  @!P1 LEA R13, R95, UR50, 0x1 ;  /* 0x000000325f0d9c11 */ /* 0x000fe2000f8e08ff */
[----:B------:R-:W-:Y:S01]  /*2f80*/  IMAD.MOV.U32 R11, RZ, RZ, RZ ;  /* 0x000000ffff0b7224 */ /* 0x000fe200078e00ff */
[----:B------:R-:W1:Y:S02]  /*2f90*/  SYNCS.PHASECHK.TRANS64.TRYWAIT P2, [UR50+0x60], R4 ;  /* 0x00006004ff0075a7 */ /* 0x000e640008040172 */
[----:B-1----:R-:W-:Y:S05]  /*2fa0*/  @!P2 BRA `(.L_x_55) ;  /* 0x0000004c0080a947 */ /* 0x002fea0003800000 */
.L_x_170:
[----:B------:R-:W-:Y:S05]  /*2fb0*/  BSYNC B1 ;  /* 0x0000000000017941 */ /* 0x000fea0003800000 */
.L_x_54:
[----:B------:R-:W-:Y:S01]  /*2fc0*/  IMAD.MOV.U32 R10, RZ, RZ, RZ ;  /* 0x000000ffff0a7224 */ /* 0x000fe200078e00ff */
[----:B------:R-:W-:Y:S01]  /*2fd0*/  CS2R R8, SRZ ;  /* 0x0000000000087805 */ /* 0x000fe2000001ff00 */
[----:B------:R-:W-:Y:S01]  /*2fe0*/  IMAD.MOV.U32 R6, RZ, RZ, RZ ;  /* 0x000000ffff067224 */ /* 0x000fe200078e00ff */
[----:B-1----:R-:W-:Y:S02]  /*2ff0*/  CS2R R4, SRZ ;  /* 0x0000000000047805 */ /* 0x002fe4000001ff00 */
[----:B------:R-:W-:Y:S01]  /*3000*/  @!P1 LEA R12, R98, R13, 0x1 ;  /* 0x0000000d620c9211 */ /* 0x000fe200078e08ff */
[----:B------:R-:W-:Y:S05]  /*3010*/  @!P1 WARPSYNC.ALL ;  /* 0x0000000000009948 */ /* 0x000fea0003800000 */
[----:B------:R1:W2:Y:S01]  /*3020*/  @!P1 LDSM.16.M88.4 R8, [R13+0x200] ;  /* 0x000200000d08983b */ /* 0x0002a20000000200 */
[----:B------:R-:W-:-:S03]  /*3030*/  IMAD.MOV.U32 R20, RZ, RZ, 0x1 ;  /* 0x00000001ff147424 */ /* 0x000fc600078e00ff */
[----:B------:R1:W3:Y:S04]  /*3040*/  @!P1 LDSM.16.M88.4 R4, [R12+0x200] ;  /* 0x000200000c04983b */ /* 0x0002e80000000200 */
.L_x_52:
[----:B------:R-:W-:Y:S05]  /*3050*/  BSYNC B0 ;  /* 0x0000000000007941 */ /* 0x000fea0003800000 */
.L_x_51:
[C---:B-1---5:R-:W-:Y:S01]  /*3060*/  FFMA R12, R92.reuse, R25, R23 ;  /* 0x000000195c0c7223 */ /* 0x062fe20000000017 */
[--C-:B--2---:R-:W-:Y:S02]  /*3070*/  HADD2.F32 R25, -RZ, R9.reuse.H0_H0 ;  /* 0x20000009ff197230 */ /* 0x104fe40000004100 */
[C---:B------:R-:W-:Y:S01]  /*3080*/  FFMA R26, R92.reuse, R26, R21 ;  /* 0x0000001a5c1a7223 */ /* 0x040fe20000000015 */
[--C-:B------:R-:W-:Y:S02]  /*3090*/  HADD2.F32 R13, -RZ, R8.reuse.H0_H0 ;  /* 0x20000008ff0d7230 */ /* 0x100fe40000004100 */
[C---:B------:R-:W-:Y:S01]  /*30a0*/  FFMA R24, R92.reuse, R24, R23 ;  /* 0x000000185c187223 */ /* 0x040fe20000000017 */
[----:B------:R-:W-:Y:S02]  /*30b0*/  HADD2.F32 R15, -RZ, R8.H1_H1 ;  /* 0x30000008ff0f7230 */ /* 0x000fe40000004100 */
[----:B------:R-:W-:Y:S01]  /*30c0*/  FFMA R14, R92, R27, R21 ;  /* 0x0000001b5c0e7223 */ /* 0x000fe20000000015 */
[----:B------:R-:W-:-:S02]  /*30d0*/  HADD2.F32 R107, -RZ, R9.H1_H1 ;  /* 0x30000009ff6b7230 */ /* 0x000fc40000004100 */
[-C--:B------:R-:W-:Y:S01]  /*30e0*/  FFMA R26, R25, R105.reuse, R26 ;  /* 0x00000069191a7223 */ /* 0x080fe2000000001a */
[-C--:B------:R-:W-:Y:S01]  /*30f0*/  FFMA R24, R13, R105.reuse, R24 ;  /* 0x000000690d187223 */ /* 0x080fe20000000018 */
[-C--:B------:R-:W-:Y:S01]  /*3100*/  FFMA R111, R15, R105.reuse, R12 ;  /* 0x000000690f6f7223 */ /* 0x080fe2000000000c */
[----:B------:R-:W-:Y:S02]  /*3110*/  HADD2.F32 R25, -RZ, R11.H0_H0 ;  /* 0x2000000bff197230 */ /* 0x000fe40000004100 */
[----:B------:R-:W-:Y:S01]  /*3120*/  FFMA R107, R107, R105, R14 ;  /* 0x000000696b6b7223 */ /* 0x000fe2000000000e */
[C---:B------:R-:W-:Y:S01]  /*3130*/  FFMA R30, R92.reuse, R30, R21 ;  /* 0x0000001e5c1e7223 */ /* 0x040fe20000000015 */
[--C-:B------:R-:W-:Y:S02]  /*3140*/  HADD2.F32 R13, -RZ, R10.reuse.H0_H0 ;  /* 0x2000000aff0d7230 */ /* 0x100fe40000004100 */
[----:B------:R-:W-:Y:S01]  /*3150*/  FFMA R28, R92, R28, R23 ;  /* 0x0000001c5c1c7223 */ /* 0x000fe20000000017 */
[----:B------:R-:W-:-:S02]  /*3160*/  HADD2.F32 R15, -RZ, R10.H1_H1 ;  /* 0x3000000aff0f7230 */ /* 0x000fc40000004100 */
[C---:B------:R-:W-:Y:S01]  /*3170*/  FFMA R12, R92.reuse, R29, R23 ;  /* 0x0000001d5c0c7223 */ /* 0x040fe20000000017 */
[----:B------:R-:W-:Y:S02]  /*3180*/  HADD2.F32 R27, -RZ, R11.H1_H1 ;  /* 0x3000000bff1b7230 */ /* 0x000fe40000004100 */
[C-C-:B------:R-:W-:Y:S01]  /*3190*/  FFMA R14, R92.reuse, R31, R21.reuse ;  /* 0x0000001f5c0e7223 */ /* 0x140fe20000000015 */
[-C--:B------:R-:W-:Y:S01]  /*31a0*/  FFMA R30, R25, R105.reuse, R30 ;  /* 0x00000069191e7223 */ /* 0x080fe2000000001e */
[-C--:B------:R-:W-:Y:S01]  /*31b0*/  FFMA R28, R13, R105.reuse, R28 ;  /* 0x000000690d1c7223 */ /* 0x080fe2000000001c */
[-C--:B------:R-:W-:Y:S01]  /*31c0*/  FFMA R29, R15, R105.reuse, R12 ;  /* 0x000000690f1d7223 */ /* 0x080fe2000000000c */
[----:B------:R-:W-:Y:S01]  /*31d0*/  FFMA R31, R27, R105, R14 ;  /* 0x000000691b1f7223 */ /* 0x000fe2000000000e */
[----:B---3--:R-:W-:Y:S02]  /*31e0*/  HADD2.F32 R25, -RZ, R5.H0_H0 ;  /* 0x20000005ff197230 */ /* 0x008fe40000004100 */
[----:B------:R-:W-:Y:S01]  /*31f0*/  FFMA R34, R92, R34, R21 ;  /* 0x000000225c227223 */ /* 0x000fe20000000015 */
[----:B------:R-:W-:-:S02]  /*3200*/  HADD2.F32 R13, -RZ, R4.H0_H0 ;  /* 0x20000004ff0d7230 */ /* 0x000fc40000004100 */
[C-C-:B------:R-:W-:Y:S01]  /*3210*/  FFMA R32, R92.reuse, R32, R23.reuse ;  /* 0x000000205c207223 */ /* 0x140fe20000000017 */
[----:B------:R-:W-:Y:S02]  /*3220*/  HADD2.F32 R15, -RZ, R4.H1_H1 ;  /* 0x30000004ff0f7230 */ /* 0x000fe40000004100 */
[C---:B------:R-:W-:Y:S01]  /*3230*/  FFMA R12, R92.reuse, R33, R23 ;  /* 0x000000215c0c7223 */ /* 0x040fe20000000017 */
[----:B------:R-:W-:Y:S02]  /*3240*/  HADD2.F32 R27, -RZ, R5.H1_H1 ;  /* 0x30000005ff1b7230 */ /* 0x000fe40000004100 */
[----:B------:R-:W-:Y:S01]  /*3250*/  FFMA R14, R92, R35, R21 ;  /* 0x000000235c0e7223 */ /* 0x000fe20000000015 */
[-C--:B------:R-:W-:Y:S01]  /*3260*/  FFMA R34, R25, R105.reuse, R34 ;  /* 0x0000006919227223 */ /* 0x080fe20000000022 */
[-C--:B------:R-:W-:Y:S01]  /*3270*/  FFMA R32, R13, R105.reuse, R32 ;  /* 0x000000690d207223 */ /* 0x080fe20000000020 */
[-C--:B------:R-:W-:Y:S01]  /*3280*/  FFMA R33, R15, R105.reuse, R12 ;  /* 0x000000690f217223 */ /* 0x080fe2000000000c */
[----:B------:R-:W-:Y:S01]  /*3290*/  FFMA R35, R27, R105, R14 ;  /* 0x000000691b237223 */ /* 0x000fe2000000000e */
[----:B------:R-:W-:-:S02]  /*32a0*/  HADD2.F32 R25, -RZ, R7.H0_H0 ;  /* 0x20000007ff197230 */ /* 0x000fc40000004100 */
[C---:B------:R-:W-:Y:S01]  /*32b0*/  FFMA R38, R92.reuse, R38, R21 ;  /* 0x000000265c267223 */ /* 0x040fe20000000015 */
[--C-:B------:R-:W-:Y:S02]  /*32c0*/  HADD2.F32 R13, -RZ, R6.reuse.H0_H0 ;  /* 0x20000006ff0d7230 */ /* 0x100fe40000004100 */
        /* <DEDUP_REMOVED lines=9> */
[----:B------:R-:W-:Y:S01]  /*3360*/  LEA R25, R95, UR50, 0x1 ;  /* 0x000000325f197c11 */ /* 0x000fe2000f8e08ff */
[----:B------:R-:W-:Y:S05]  /*3370*/  WARPSYNC.ALL ;  /* 0x0000000000007948 */ /* 0x000fea0003800000 */
[----:B------:R-:W-:Y:S01]  /*3380*/  F2FP.F16.F32.PACK_AB R32, R33, R32 ;  /* 0x000000202120723e */ /* 0x000fe200000000ff */
[----:B------:R-:W-:Y:S01]  /*3390*/  IMAD R22, R98, 0x2, R25 ;  /* 0x0000000262167824 */ /* 0x000fe200078e0219 */
[----:B------:R-:W-:Y:S01]  /*33a0*/  F2FP.F16.F32.PACK_AB R12, R111, R24 ;  /* 0x000000186f0c723e */ /* 0x000fe200000000ff */
[----:B------:R-:W-:Y:S01]  /*33b0*/  BSSY B0, `(.L_x_56) ;  /* 0x0000018000007945 */ /* 0x000fe20003800000 */
[----:B------:R-:W-:-:S02]  /*33c0*/  F2FP.F16.F32.PACK_AB R13, R107, R26 ;  /* 0x0000001a6b0d723e */ /* 0x000fc400000000ff */
[----:B------:R-:W-:Y:S02]  /*33d0*/  F2FP.F16.F32.PACK_AB R14, R29, R28 ;  /* 0x0000001c1d0e723e */ /* 0x000fe400000000ff */
[----:B------:R-:W-:Y:S02]  /*33e0*/  F2FP.F16.F32.PACK_AB R15, R31, R30 ;  /* 0x0000001e1f0f723e */ /* 0x000fe400000000ff */
[----:B------:R-:W-:Y:S02]  /*33f0*/  F2FP.F16.F32.PACK_AB R33, R35, R34 ;  /* 0x000000222321723e */ /* 0x000fe400000000ff */
[----:B------:R-:W-:Y:S01]  /*3400*/  F2FP.F16.F32.PACK_AB R34, R37, R36 ;  /* 0x000000242522723e */ /* 0x000fe200000000ff */
[----:B------:R1:W-:Y:S01]  /*3410*/  STSM.16.M88.4 [R25+0x200], R12 ;  /* 0x0002000c19007844 */ /* 0x0003e20000000200 */
[----:B------:R-:W-:Y:S02]  /*3420*/  F2FP.F16.F32.PACK_AB R35, R27, R38 ;  /* 0x000000261b23723e */ /* 0x000fe400000000ff */
[----:B------:R-:W-:-:S03]  /*3430*/  ISETP.GT.U32.AND P2, PT, R97, 0x3e, PT ;  /* 0x0000003e6100780c */ /* 0x000fc60003f44070 */
[----:B------:R1:W-:Y:S01]  /*3440*/  STSM.16.M88.4 [R22+0x200], R32 ;  /* 0x0002002016007844 */ /* 0x0003e20000000200 */
[----:B------:R-:W-:Y:S01]  /*3450*/  @!PT LDS RZ, [RZ] ;  /* 0x00000000fffff984 */ /* 0x000fe20000000800 */
[----:B------:R-:W-:Y:S01]  /*3460*/  @!PT LDS RZ, [RZ] ;  /* 0x00000000fffff984 */ /* 0x000fe20000000800 */
[----:B------:R-:W-:Y:S01]  /*3470*/  @!PT LDS RZ, [RZ] ;  /* 0x00000000fffff984 */ /* 0x000fe20000000800 */
[----:B------:R-:W-:Y:S01]  /*3480*/  @!PT LDS RZ, [RZ] ;  /* 0x00000000fffff984 */ /* 0x000fe20000000800 */
[----:B------:R2:W-:Y:S06]  /*3490*/  MEMBAR.ALL.CTA ;  /* 0x0000000000007992 */ /* 0x0005ec0000008000 */
[----:B--2---:R-:W2:Y:S02]  /*34a0*/  FENCE.VIEW.ASYNC.S ;  /* 0x00000000000073c6 */ /* 0x004ea40000000000 */
[----:B--2---:R-:W-:Y:S06]  /*34b0*/  BAR.SYNC.DEFER_BLOCKING 0x1, 0x100 ;  /* 0x0044000000007b1d */ /* 0x004fec0000010000 */
[----:B------:R-:W-:Y:S05]  /*34c0*/  @P2 BRA `(.L_x_57) ;  /* 0x0000000000182947 */ /* 0x000fea0003800000 */
[----:B------:R-:W-:Y:S02]  /*34d0*/  UIADD3 UR4, UP0, UR56, 0x4f0, URZ ;  /* 0x000004f038047890 */ /* 0x000fe4000ff1e03f */
[----:B------:R-:W-:Y:S02]  /*34e0*/  UIADD3 UR44, UR50, 0x200, URZ ;  /* 0x00000200322c7890 */ /* 0x000fe4000fffe03f */
[----:B------:R-:W-:-:S09]  /*34f0*/  UIADD3.X UR5, URZ, UR57, URZ, UP0, !UPT ;  /* 0x000000393f057290 */ /* 0x000fd200087fe43f */
[----:B------:R2:W-:Y:S01]  /*3500*/  UTMASTG.3D [UR44], [UR4] ;  /* 0x0000002c040073b5 */ /* 0x0005e20008010000 */
[----:B------:R0:W-:Y:S01]  /*3510*/  UTMACMDFLUSH ;  /* 0x00000000000079b7 */ /* 0x0001e20000000000 */
[----:B--2---:R-:W-:-:S04]  /*3520*/  DEPBAR.LE SB0, 0x1 ;  /* 0x000080400000791a */ /* 0x004fc80000000000 */
.L_x_57:
[----:B------:R-:W-:Y:S05]  /*3530*/  BSYNC B0 ;  /* 0x0000000000007941 */ /* 0x000fea0003800000 */
.L_x_56:
[----:B------:R-:W-:Y:S01]  /*3540*/  BAR.SYNC.DEFER_BLOCKING 0x1, 0x100 ;  /* 0x0044000000007b1d */ /* 0x000fe20000010000 */
[----:B------:R-:W-:Y:S01]  /*3550*/  ISETP.NE.AND P3, PT, RZ, UR40, PT ;  /* 0x00000028ff007c0c */ /* 0x000fe2000bf65270 */
[----:B------:R-:W-:-:S12]  /*3560*/  VIADD R27, R25, 0x200 ;  /* 0x00000200191b7836 */ /* 0x000fd80000000000 */
[----:B------:R-:W-:Y:S05]  /*3570*/  @!P3 BRA `(.L_x_58) ;  /* 0x000000000034b947 */ /* 0x000fea0003800000 */
[----:B------:R-:W-:Y:S04]  /*3580*/  BSSY B0, `(.L_x_59) ;  /* 0x0000009000007945 */ /* 0x000fe80003800000 */
[----:B------:R-:W-:Y:S05]  /*3590*/  @!P0 BRA `(.L_x_60) ;  /* 0x00000000001c8947 */ /* 0x000fea0003800000 */
[----:B------:R-:W-:-:S13]  /*35a0*/  ISETP.NE.AND P3, PT, R108, 0x3, PT ;  /* 0x000000036c00780c */ /* 0x000fda0003f65270 */
[----:B------:R-:W-:Y:S05]  /*35b0*/  @!P3 BRA `(.L_x_61) ;  /* 0x000000000004b947 */ /* 0x000fea0003800000 */
[----:B------:R-:W-:Y:S01]  /*35c0*/  BPT.TRAP 0x1 ;  /* 0x000000040000795c */ /* 0x000fe20000300000 */
.L_x_61:
[----:B------:R-:W-:-:S04]  /*35d0*/  ULEA UR4, UR39, UR50, 0x3 ;  /* 0x0000003227047291 */ /* 0x000fc8000f8e183f */
[----:B------:R-:W-:-:S04]  /*35e0*/  UIADD3 UR4, UR4, 0x80, URZ ;  /* 0x0000008004047890 */ /* 0x000fc8000fffe03f */
[----:B------:R-:W-:-:S09]  /*35f0*/  UPRMT UR4, UR49, 0x654, UR4 ;  /* 0x0000065431047896 */ /* 0x000fd20008000004 */
[----:B------:R-:W-:Y:S03]  /*3600*/  SYNCS.ARRIVE.TRANS64.RED.A1T0 RZ, [UR4], RZ ;  /* 0x000000ffffff79a7 */ /* 0x000fe60008100404 */
.L_x_60:
[----:B------:R-:W-:Y:S05]  /*3610*/  BSYNC B0 ;  /* 0x0000000000007941 */ /* 0x000fea0003800000 */
.L_x_59:
[----:B------:R-:W-:-:S04]  /*3620*/  UIADD3 UR39, UR39, 0x1, URZ ;  /* 0x0000000127277890 */ /* 0x000fc8000fffe03f */
[----:B------:R-:W-:-:S04]  /*3630*/  UISETP.NE.AND UP0, UPT, UR39, 0x4, UPT ;  /* 0x000000042700788c */ /* 0x000fc8000bf05270 */
[----:B------:R-:W-:-:S12]  /*3640*/  USEL UR39, UR39, URZ, UP0 ;  /* 0x0000003f27277287 */ /* 0x000fd80008000000 */
.L_x_58:
[----:B------:R-:W-:Y:S04]  /*3650*/  BSSY B0, `(.L_x_62) ;  /* 0x0000011000007945 */ /* 0x000fe80003800000 */
[----:B------:R-:W-:Y:S05]  /*3660*/  @!P0 BRA `(.L_x_63) ;  /* 0x00000000003c8947 */ /* 0x000fea0003800000 */
[----:B------:R-:W-:-:S13]  /*3670*/  ISETP.NE.AND P3, PT, R108, 0x3, PT ;  /* 0x000000036c00780c */ /* 0x000fda0003f65270 */
[----:B------:R-:W-:Y:S05]  /*3680*/  @!P3 BRA `(.L_x_64) ;  /* 0x000000000004b947 */ /* 0x000fea0003800000 */
[----:B------:R-:W-:Y:S01]  /*3690*/  BPT.TRAP 0x1 ;  /* 0x000000040000795c */ /* 0x000fe20000300000 */
.L_x_64:
[C---:B-1----:R-:W-:Y:S01]  /*36a0*/  LEA R14, R20.reuse, UR50, 0x3 ;  /* 0x00000032140e7c11 */ /* 0x042fe2000f8e18ff */
[----:B------:R-:W-:Y:S01]  /*36b0*/  @!P1 IMAD R13, R20, 0x2000, R27 ;  /* 0x00002000140d9824 */ /* 0x000fe200078e021b */
[----:B------:R-:W-:Y:S01]  /*36c0*/  SHF.L.U32 R15, R96, 0x1f, RZ ;  /* 0x0000001f600f7819 */ /* 0x000fe200000006ff */
[----:B------:R-:W-:Y:S02]  /*36d0*/  BSSY B1, `(.L_x_65) ;  /* 0x0000004000017945 */ /* 0x000fe40003800000 */
[----:B------:R-:W-:Y:S01]  /*36e0*/  @!P1 IMAD R12, R98, 0x2, R13 ;  /* 0x00000002620c9824 */ /* 0x000fe200078e020d */
[----:B------:R-:W1:Y:S02]  /*36f0*/  SYNCS.PHASECHK.TRANS64.TRYWAIT P3, [R14+URZ+0x60], R15 ;  /* 0x0000600f0e0075a7 */ /* 0x000e64000806017f */
[----:B-1----:R-:W-:Y:S05]  /*3700*/  @!P3 BRA `(.L_x_66) ;  /* 0x0000004400c0b947 */ /* 0x002fea0003800000 */
.L_x_171:
[----:B------:R-:W-:Y:S05]  /*3710*/  BSYNC B1 ;  /* 0x0000000000017941 */ /* 0x000fea0003800000 */
.L_x_65:
[----:B------:R-:W-:Y:S05]  /*3720*/  @!P1 WARPSYNC.ALL ;  /* 0x0000000000009948 */ /* 0x000fea0003800000 */
[----:B------:R2:W3:Y:S01]  /*3730*/  @!P1 LDSM.16.M88.4 R8, [R13] ;  /* 0x000000000d08983b */ /* 0x0004e20000000200 */
[----:B------:R-:W-:-:S03]  /*3740*/  VIADD R20, R20, 0x1 ;  /* 0x0000000114147836 */ /* 0x000fc60000000000 */
[----:B------:R2:W4:Y:S04]  /*3750*/  @!P1 LDSM.16.M88.4 R4, [R12] ;  /* 0x000000000c04983b */ /* 0x0005280000000200 */
.L_x_63:
[----:B------:R-:W-:Y:S05]  /*3760*/  BSYNC B0 ;  /* 0x0000000000007941 */ /* 0x000fea0003800000 */
.L_x_62:
[--C-:B-123--:R-:W-:Y:S02]  /*3770*/  HADD2.F32 R13, -RZ, R8.reuse.H0_H0 ;  /* 0x20000008ff0d7230 */ /* 0x10efe40000004100 */
[C-C-:B------:R-:W-:Y:S01]  /*3780*/  FFMA R40, R92.reuse, R40, R23.reuse ;  /* 0x000000285c287223 */ /* 0x140fe20000000017 */
[----:B------:R-:W-:Y:S02]  /*3790*/  HADD2.F32 R15, -RZ, R8.H1_H1 ;  /* 0x30000008ff0f7230 */ /* 0x000fe40000004100 */
[C---:B------:R-:W-:Y:S01]  /*37a0*/  FFMA R12, R92.reuse, R41, R23 ;  /* 0x000000295c0c7223 */ /* 0x040fe20000000017 */
[--C-:B------:R-:W-:Y:S02]  /*37b0*/  HADD2.F32 R29, -RZ, R9.reuse.H0_H0 ;  /* 0x20000009ff1d7230 */ /* 0x100fe40000004100 */
[C-C-:B------:R-:W-:Y:S01]  /*37c0*/  FFMA R42, R92.reuse, R42, R21.reuse ;  /* 0x0000002a5c2a7223 */ /* 0x140fe20000000015 */
[----:B------:R-:W-:Y:S02]  /*37d0*/  HADD2.F32 R31, -RZ, R9.H1_H1 ;  /* 0x30000009ff1f7230 */ /* 0x000fe40000004100 */
[----:B------:R-:W-:Y:S01]  /*37e0*/  FFMA R14, R92, R43, R21 ;  /* 0x0000002b5c0e7223 */ /* 0x000fe20000000015 */
[-C--:B------:R-:W-:Y:S01]  /*37f0*/  FFMA R40, R13, R105.reuse, R40 ;  /* 0x000000690d287223 */ /* 0x080fe20000000028 */
[-C--:B------:R-:W-:Y:S01]  /*3800*/  FFMA R13, R15, R105.reuse, R12 ;  /* 0x000000690f0d7223 */ /* 0x080fe2000000000c */
[-C--:B------:R-:W-:Y:S01]  /*3810*/  FFMA R42, R29, R105.reuse, R42 ;  /* 0x000000691d2a7223 */ /* 0x080fe2000000002a */
[----:B------:R-:W-:Y:S01]  /*3820*/  FFMA R15, R31, R105, R14 ;  /* 0x000000691f0f7223 */ /* 0x000fe2000000000e */
[----:B------:R-:W-:-:S02]  /*3830*/  HADD2.F32 R29, -RZ, R10.H0_H0 ;  /* 0x2000000aff1d7230 */ /* 0x000fc40000004100 */
        /* <DEDUP_REMOVED lines=11> */
[----:B----4-:R-:W-:-:S02]  /*38f0*/  HADD2.F32 R33, -RZ, R4.H0_H0 ;  /* 0x20000004ff217230 */ /* 0x010fc40000004100 */
        /* <DEDUP_REMOVED lines=23> */
[----:B------:R-:W-:Y:S01]  /*3a70*/  F2FP.F16.F32.PACK_AB R12, R13, R40 ;  /* 0x000000280d0c723e */ /* 0x000fe200000000ff */
[----:B------:R-:W-:Y:S05]  /*3a80*/  WARPSYNC.ALL ;  /* 0x0000000000007948 */ /* 0x000fea0003800000 */
[----:B------:R-:W-:Y:S01]  /*3a90*/  F2FP.F16.F32.PACK_AB R13, R15, R42 ;  /* 0x0000002a0f0d723e */ /* 0x000fe200000000ff */
[----:B------:R-:W-:Y:S01]  /*3aa0*/  BSSY B0, `(.L_x_67) ;  /* 0x000001a000007945 */ /* 0x000fe20003800000 */
[----:B------:R-:W-:-:S02]  /*3ab0*/  F2FP.F16.F32.PACK_AB R14, R29, R44 ;  /* 0x0000002c1d0e723e */ /* 0x000fc400000000ff */
[----:B------:R-:W-:Y:S02]  /*3ac0*/  F2FP.F16.F32.PACK_AB R15, R31, R46 ;  /* 0x0000002e1f0f723e */ /* 0x000fe400000000ff */
[----:B------:R-:W-:Y:S02]  /*3ad0*/  F2FP.F16.F32.PACK_AB R49, R35, R50 ;  /* 0x000000322331723e */ /* 0x000fe400000000ff */
[----:B------:R-:W-:Y:S01]  /*3ae0*/  F2FP.F16.F32.PACK_AB R48, R33, R48 ;  /* 0x000000302130723e */ /* 0x000fe200000000ff */
[----:B------:R1:W-:Y:S01]  /*3af0*/  STSM.16.M88.4 [R25+0x2200], R12 ;  /* 0x0022000c19007844 */ /* 0x0003e20000000200 */
[----:B------:R-:W-:Y:S02]  /*3b00*/  F2FP.F16.F32.PACK_AB R50, R37, R52 ;  /* 0x000000342532723e */ /* 0x000fe400000000ff */
[----:B------:R-:W-:-:S05]  /*3b10*/  F2FP.F16.F32.PACK_AB R51, R39, R54 ;  /* 0x000000362733723e */ /* 0x000fca00000000ff */
        /* <DEDUP_REMOVED lines=11> */
[----:B------:R-:W-:Y:S02]  /*3bd0*/  UIADD3 UR4, UR50, 0x2200, URZ ;  /* 0x0000220032047890 */ /* 0x000fe4000fffe03f */
[----:B------:R-:W-:Y:S01]  /*3be0*/  UIADD3.X UR9, URZ, UR57, URZ, UP0, !UPT ;  /* 0x000000393f097290 */ /* 0x000fe200087fe43f */
[----:B------:R-:W-:Y:S01]  /*3bf0*/  UMOV UR6, UR46 ;  /* 0x0000002e00067c82 */ /* 0x000fe20008000000 */
[----:B------:R-:W-:-:S07]  /*3c00*/  UMOV UR7, UR47 ;  /* 0x0000002f00077c82 */ /* 0x000fce0008000000 */
[----:B------:R2:W-:Y:S01]  /*3c10*/  UTMASTG.3D [UR4], [UR8] ;  /* 0x00000004080073b5 */ /* 0x0005e20008010000 */
[----:B------:R0:W-:Y:S01]  /*3c20*/  UTMACMDFLUSH ;  /* 0x00000000000079b7 */ /* 0x0001e20000000000 */
[----:B--2---:R-:W-:-:S04]  /*3c30*/  DEPBAR.LE SB0, 0x1 ;  /* 0x000080400000791a */ /* 0x004fc80000000000 */
.L_x_68:
[----:B------:R-:W-:Y:S05]  /*3c40*/  BSYNC B0 ;  /* 0x0000000000007941 */ /* 0x000fea0003800000 */
.L_x_67:
[----:B------:R-:W-:Y:S06]  /*3c50*/  BAR.SYNC.DEFER_BLOCKING 0x1, 0x100 ;  /* 0x0044000000007b1d */ /* 0x000fec0000010000 */
[----:B------:R-:W-:Y:S04]  /*3c60*/  BSSY B0, `(.L_x_69) ;  /* 0x0000009000007945 */ /* 0x000fe80003800000 */
[----:B------:R-:W-:Y:S05]  /*3c70*/  @!P0 BRA `(.L_x_70) ;  /* 0x00000000001c8947 */ /* 0x000fea0003800000 */
[----:B------:R-:W-:-:S13]  /*3c80*/  ISETP.NE.AND P3, PT, R108, 0x3, PT ;  /* 0x000000036c00780c */ /* 0x000fda0003f65270 */
[----:B------:R-:W-:Y:S05]  /*3c90*/  @!P3 BRA `(.L_x_71) ;  /* 0x000000000004b947 */ /* 0x000fea0003800000 */
[----:B------:R-:W-:Y:S01]  /*3ca0*/  BPT.TRAP 0x1 ;  /* 0x000000040000795c */ /* 0x000fe20000300000 */
.L_x_71:
[----:B------:R-:W-:-:S04]  /*3cb0*/  ULEA UR4, UR39, UR50, 0x3 ;  /* 0x0000003227047291 */ /* 0x000fc8000f8e183f */
[----:B------:R-:W-:-:S04]  /*3cc0*/  UIADD3 UR4, UR4, 0x80, URZ ;  /* 0x0000008004047890 */ /* 0x000fc8000fffe03f */
[----:B------:R-:W-:-:S09]  /*3cd0*/  UPRMT UR4, UR49, 0x654, UR4 ;  /* 0x0000065431047896 */ /* 0x000fd20008000004 */
[----:B------:R-:W-:Y:S03]  /*3ce0*/  SYNCS.ARRIVE.TRANS64.RED.A1T0 RZ, [UR4], RZ ;  /* 0x000000ffffff79a7 */ /* 0x000fe60008100404 */
.L_x_70:
[----:B------:R-:W-:Y:S05]  /*3cf0*/  BSYNC B0 ;  /* 0x0000000000007941 */ /* 0x000fea0003800000 */
.L_x_69:
[----:B------:R-:W-:Y:S01]  /*3d00*/  UIADD3 UR39, UR39, 0x1, URZ ;  /* 0x0000000127277890 */ /* 0x000fe2000fffe03f */
[----:B------:R-:W-:Y:S01]  /*3d10*/  BSSY B0, `(.L_x_72) ;  /* 0x0000018000007945 */ /* 0x000fe20003800000 */
[----:B------:R-:W-:Y:S02]  /*3d20*/  IMAD.MOV.U32 R24, RZ, RZ, R96 ;  /* 0x000000ffff187224 */ /* 0x000fe400078e0060 */
[----:B------:R-:W-:-:S04]  /*3d30*/  UISETP.NE.AND UP0, UPT, UR39, 0x4, UPT ;  /* 0x000000042700788c */ /* 0x000fc8000bf05270 */
[----:B------:R-:W-:Y:S01]  /*3d40*/  USEL UR39, UR39, URZ, UP0 ;  /* 0x0000003f27277287 */ /* 0x000fe20008000000 */
[----:B------:R-:W-:Y:S11]  /*3d50*/  @!P0 BRA `(.L_x_73) ;  /* 0x00000000004c8947 */ /* 0x000ff60003800000 */
[----:B------:R-:W-:-:S13]  /*3d60*/  ISETP.NE.AND P3, PT, R108, 0x3, PT ;  /* 0x000000036c00780c */ /* 0x000fda0003f65270 */
[----:B------:R-:W-:Y:S05]  /*3d70*/  @!P3 BRA `(.L_x_74) ;  /* 0x000000000004b947 */ /* 0x000fea0003800000 */
[----:B------:R-:W-:Y:S01]  /*3d80*/  BPT.TRAP 0x1 ;  /* 0x000000040000795c */ /* 0x000fe20000300000 */
.L_x_74:
[C---:B-1----:R-:W-:Y:S01]  /*3d90*/  LEA R12, R20.reuse, UR50, 0x3 ;  /* 0x00000032140c7c11 */ /* 0x042fe2000f8e18ff */
[----:B------:R-:W-:Y:S01]  /*3da0*/  @!P1 IMAD R15, R20, 0x2000, R27 ;  /* 0x00002000140f9824 */ /* 0x000fe200078e021b */
[----:B------:R-:W-:Y:S01]  /*3db0*/  SHF.L.U32 R13, R96, 0x1f, RZ ;  /* 0x0000001f600d7819 */ /* 0x000fe200000006ff */
[----:B------:R-:W-:Y:S03]  /*3dc0*/  BSSY B1, `(.L_x_75) ;  /* 0x0000004000017945 */ /* 0x000fe60003800000 */
[----:B------:R-:W1:Y:S01]  /*3dd0*/  SYNCS.PHASECHK.TRANS64.TRYWAIT P3, [R12+URZ+0x60], R13 ;  /* 0x0000600d0c0075a7 */ /* 0x000e62000806017f */
[----:B------:R-:W-:Y:S01]  /*3de0*/  @!P1 LEA R14, R98, R15, 0x1 ;  /* 0x0000000f620e9211 */ /* 0x000fe200078e08ff */
[----:B-1----:R-:W-:Y:S06]  /*3df0*/  @!P3 BRA `(.L_x_76) ;  /* 0x000000400018b947 */ /* 0x002fec0003800000 */
.L_x_172:
[----:B------:R-:W-:Y:S05]  /*3e00*/  BSYNC B1 ;  /* 0x0000000000017941 */ /* 0x000fea0003800000 */
.L_x_75:
[----:B------:R-:W-:Y:S05]  /*3e10*/  @!P1 WARPSYNC.ALL ;  /* 0x0000000000009948 */ /* 0x000fea0003800000 */
[----:B------:R2:W3:Y:S01]  /*3e20*/  @!P1 LDSM.16.M88.4 R8, [R15] ;  /* 0x000000000f08983b */ /* 0x0004e20000000200 */
[----:B------:R-:W-:-:S03]  /*3e30*/  VIADD R20, R20, 0x1 ;  /* 0x0000000114147836 */ /* 0x000fc60000000000 */
[----:B------:R2:W4:Y:S02]  /*3e40*/  @!P1 LDSM.16.M88.4 R4, [R14] ;  /* 0x000000000e04983b */ /* 0x0005240000000200 */
[----:B------:R-:W-:-:S04]  /*3e50*/  ISETP.NE.AND P3, PT, R20, 0x4, PT ;  /* 0x000000041400780c */ /* 0x000fc80003f65270 */
[----:B-1----:R-:W-:Y:S02]  /*3e60*/  SEL R13, RZ, 0x1, P3 ;  /* 0x00000001ff0d7807 */ /* 0x002fe40001800000 */
[----:B------:R-:W-:Y:S02]  /*3e70*/  SEL R20, R20, RZ, P3 ;  /* 0x000000ff14147207 */ /* 0x000fe40001800000 */
[----:B--2---:R-:W-:-:S07]  /*3e80*/  LOP3.LUT R24, R96, R13, RZ, 0x3c, !PT ;  /* 0x0000000d60187212 */ /* 0x004fce00078e3cff */
.L_x_73:
[----:B------:R-:W-:Y:S05]  /*3e90*/  BSYNC B0 ;  /* 0x0000000000007941 */ /* 0x000fea0003800000 */
.L_x_72:
[--C-:B-1-3--:R-:W-:Y:S02]  /*3ea0*/  HADD2.F32 R13, -RZ, R8.reuse.H0_H0 ;  /* 0x20000008ff0d7230 */ /* 0x10afe40000004100 */
        /* <DEDUP_REMOVED lines=76> */
.L_x_78:
[----:B------:R-:W-:Y:S05]  /*4370*/  BSYNC B0 ;  /* 0x0000000000007941 */ /* 0x000fea0003800000 */
.L_x_77:
[----:B------:R-:W-:Y:S06]  /*4380*/  BAR.SYNC.DEFER_BLOCKING 0x1, 0x100 ;  /* 0x0044000000007b1d */ /* 0x000fec0000010000 */
[----:B------:R-:W-:Y:S04]  /*4390*/  BSSY B0, `(.L_x_79) ;  /* 0x0000009000007945 */ /* 0x000fe80003800000 */
[----:B------:R-:W-:Y:S05]  /*43a0*/  @!P0 BRA `(.L_x_80) ;  /* 0x00000000001c8947 */ /* 0x000fea0003800000 */
[----:B------:R-:W-:-:S13]  /*43b0*/  ISETP.NE.AND P3, PT, R108, 0x3, PT ;  /* 0x000000036c00780c */ /* 0x000fda0003f65270 */
[----:B------:R-:W-:Y:S05]  /*43c0*/  @!P3 BRA `(.L_x_81) ;  /* 0x000000000004b947 */ /* 0x000fea0003800000 */
[----:B------:R-:W-:Y:S01]  /*43d0*/  BPT.TRAP 0x1 ;  /* 0x000000040000795c */ /* 0x000fe20000300000 */
.L_x_81:
[----:B------:R-:W-:-:S04]  /*43e0*/  ULEA UR4, UR39, UR50, 0x3 ;  /* 0x0000003227047291 */ /* 0x000fc8000f8e183f */
[----:B------:R-:W-:-:S04]  /*43f0*/  UIADD3 UR4, UR4, 0x80, URZ ;  /* 0x0000008004047890 */ /* 0x000fc8000fffe03f */
[----:B------:R-:W-:-:S09]  /*4400*/  UPRMT UR4, UR49, 0x654, UR4 ;  /* 0x0000065431047896 */ /* 0x000fd20008000004 */
[----:B------:R-:W-:Y:S03]  /*4410*/  SYNCS.ARRIVE.TRANS64.RED.A1T0 RZ, [UR4], RZ ;  /* 0x000000ffffff79a7 */ /* 0x000fe60008100404 */
.L_x_80:
[----:B------:R-:W-:Y:S05]  /*4420*/  BSYNC B0 ;  /* 0x0000000000007941 */ /* 0x000fea0003800000 */
.L_x_79:
[----:B------:R-:W-:Y:S01]  /*4430*/  UIADD3 UR4, UR39, 0x1, URZ ;  /* 0x0000000127047890 */ /* 0x000fe2000fffe03f */
[----:B------:R-:W-:Y:S03]  /*4440*/  BSSY B0, `(.L_x_82) ;  /* 0x0000012000007945 */ /* 0x000fe60003800000 */
[----:B------:R-:W-:-:S04]  /*4450*/  UISETP.NE.AND UP0, UPT, UR4, 0x4, UPT ;  /* 0x000000040400788c */ /* 0x000fc8000bf05270 */
[----:B------:R-:W-:Y:S01]  /*4460*/  USEL UR39, UR4, URZ, UP0 ;  /* 0x0000003f04277287 */ /* 0x000fe20008000000 */
[----:B------:R-:W-:Y:S11]  /*4470*/  @!P0 BRA `(.L_x_83) ;  /* 0x0000000000388947 */ /* 0x000ff60003800000 */
[----:B------:R-:W-:-:S13]  /*4480*/  ISETP.NE.AND P3, PT, R108, 0x3, PT ;  /* 0x000000036c00780c */ /* 0x000fda0003f65270 */
[----:B------:R-:W-:Y:S05]  /*4490*/  @!P3 BRA `(.L_x_84) ;  /* 0x000000000004b947 */ /* 0x000fea0003800000 */
[----:B------:R-:W-:Y:S01]  /*44a0*/  BPT.TRAP 0x1 ;  /* 0x000000040000795c */ /* 0x000fe20000300000 */
.L_x_84:
[----:B-1----:R-:W-:Y:S01]  /*44b0*/  SHF.L.U32 R13, R24, 0x1f, RZ ;  /* 0x0000001f180d7819 */ /* 0x002fe200000006ff */
[C---:B------:R-:W-:Y:S01]  /*44c0*/  @!P1 IMAD R27, R20.reuse, 0x2000, R27 ;  /* 0x00002000141b9824 */ /* 0x040fe200078e021b */
[----:B------:R-:W-:Y:S01]  /*44d0*/  LEA R14, R20, UR50, 0x3 ;  /* 0x00000032140e7c11 */ /* 0x000fe2000f8e18ff */
[----:B------:R-:W-:Y:S02]  /*44e0*/  BSSY B1, `(.L_x_85) ;  /* 0x0000004000017945 */ /* 0x000fe40003800000 */
[----:B------:R-:W-:Y:S01]  /*44f0*/  @!P1 IMAD R12, R98, 0x2, R27 ;  /* 0x00000002620c9824 */ /* 0x000fe200078e021b */
[----:B------:R-:W1:Y:S02]  /*4500*/  SYNCS.PHASECHK.TRANS64.TRYWAIT P3, [R14+URZ+0x60], R13 ;  /* 0x0000600d0e0075a7 */ /* 0x000e64000806017f */
[----:B-1----:R-:W-:Y:S05]  /*4510*/  @!P3 BRA `(.L_x_86) ;  /* 0x000000380064b947 */ /* 0x002fea0003800000 */
.L_x_173:
[----:B------:R-:W-:Y:S05]  /*4520*/  BSYNC B1 ;  /* 0x0000000000017941 */ /* 0x000fea0003800000 */
.L_x_85:
[----:B------:R-:W-:Y:S05]  /*4530*/  @!P1 WARPSYNC.ALL ;  /* 0x0000000000009948 */ /* 0x000fea0003800000 */
[----:B------:R2:W3:Y:S04]  /*4540*/  @!P1 LDSM.16.M88.4 R8, [R27] ;  /* 0x000000001b08983b */ /* 0x0004e80000000200 */
[----:B------:R2:W4:Y:S02]  /*4550*/  @!P1 LDSM.16.M88.4 R4, [R12] ;  /* 0x000000000c04983b */ /* 0x0005240000000200 */
.L_x_83:
[----:B------:R-:W-:Y:S05]  /*4560*/  BSYNC B0 ;  /* 0x0000000000007941 */ /* 0x000fea0003800000 */
.L_x_82:
[C-C-:B------:R-:W-:Y:S01]  /*4570*/  FFMA R74, R92.reuse, R74, R21.reuse ;  /* 0x0000004a5c4a7223 */ /* 0x140fe20000000015 */
[C-C-:B-1----:R-:W-:Y:S01]  /*4580*/  FFMA R14, R92.reuse, R75, R21.reuse ;  /* 0x0000004b5c0e7223 */ /* 0x142fe20000000015 */
[C-C-:B------:R-:W-:Y:S01]  /*4590*/  FFMA R78, R92.reuse, R78, R21.reuse ;  /* 0x0000004e5c4e7223 */ /* 0x140fe20000000015 */
[C-C-:B------:R-:W-:Y:S01]  /*45a0*/  FFMA R24, R92.reuse, R79, R21.reuse ;  /* 0x0000004f5c187223 */ /* 0x140fe20000000015 */
[C-C-:B------:R-:W-:Y:S01]  /*45b0*/  FFMA R82, R92.reuse, R82, R21.reuse ;  /* 0x000000525c527223 */ /* 0x140fe20000000015 */
[C-C-:B------:R-:W-:Y:S01]  /*45c0*/  FFMA R28, R92.reuse, R83, R21.reuse ;  /* 0x000000535c1c7223 */ /* 0x140fe20000000015 */
[C-C-:B------:R-:W-:Y:S01]  /*45d0*/  FFMA R86, R92.reuse, R86, R21.reuse ;  /* 0x000000565c567223 */ /* 0x140fe20000000015 */
[C---:B------:R-:W-:Y:S01]  /*45e0*/  FFMA R32, R92.reuse, R87, R21 ;  /* 0x000000575c207223 */ /* 0x040fe20000000015 */
[--C-:B---3--:R-:W-:Y:S02]  /*45f0*/  HADD2.F32 R13, -RZ, R8.reuse.H0_H0 ;  /* 0x20000008ff0d7230 */ /* 0x108fe40000004100 */
[----:B------:R-:W-:Y:S01]  /*4600*/  FFMA R72, R92, R72, R23 ;  /* 0x000000485c487223 */ /* 0x000fe20000000017 */
[----:B------:R-:W-:-:S02]  /*4610*/  HADD2.F32 R15, -RZ, R8.H1_H1 ;  /* 0x30000008ff0f7230 */ /* 0x000fc40000004100 */
[C-C-:B--2---:R-:W-:Y:S01]  /*4620*/  FFMA R12, R92.reuse, R73, R23.reuse ;  /* 0x000000495c0c7223 */ /* 0x144fe20000000017 */
[--C-:B------:R-:W-:Y:S02]  /*4630*/  HADD2.F32 R21, -RZ, R9.reuse.H0_H0 ;  /* 0x20000009ff157230 */ /* 0x100fe40000004100 */
[C-C-:B------:R-:W-:Y:S01]  /*4640*/  FFMA R76, R92.reuse, R76, R23.reuse ;  /* 0x0000004c5c4c7223 */ /* 0x140fe20000000017 */
[C-C-:B------:R-:W-:Y:S01]  /*4650*/  FFMA R20, R92.reuse, R77, R23.reuse ;  /* 0x0000004d5c147223 */ /* 0x140fe20000000017 */
[C-C-:B------:R-:W-:Y:S01]  /*4660*/  FFMA R80, R92.reuse, R80, R23.reuse ;  /* 0x000000505c507223 */ /* 0x140fe20000000017 */
[C-C-:B------:R-:W-:Y:S01]  /*4670*/  FFMA R26, R92.reuse, R81, R23.reuse ;  /* 0x000000515c1a7223 */ /* 0x140fe20000000017 */
[C-C-:B------:R-:W-:Y:S01]  /*4680*/  FFMA R84, R92.reuse, R84, R23.reuse ;  /* 0x000000545c547223 */ /* 0x140fe20000000017 */
[----:B------:R-:W-:Y:S01]  /*4690*/  FFMA R30, R92, R85, R23 ;  /* 0x000000555c1e7223 */ /* 0x000fe20000000017 */
[----:B------:R-:W-:Y:S02]  /*46a0*/  HADD2.F32 R9, -RZ, R9.H1_H1 ;  /* 0x30000009ff097230 */ /* 0x000fe40000004100 */
[----:B------:R-:W-:Y:S01]  /*46b0*/  FFMA R13, R13, R105, R72 ;  /* 0x000000690d0d7223 */ /* 0x000fe20000000048 */
[----:B------:R-:W-:-:S02]  /*46c0*/  HADD2.F32 R29, -RZ, R11.H0_H0 ;  /* 0x2000000bff1d7230 */ /* 0x000fc40000004100 */
[-C--:B------:R-:W-:Y:S01]  /*46d0*/  FFMA R12, R15, R105.reuse, R12 ;  /* 0x000000690f0c7223 */ /* 0x080fe2000000000c */
[--C-:B------:R-:W-:Y:S02]  /*46e0*/  HADD2.F32 R23, -RZ, R10.reuse.H0_H0 ;  /* 0x2000000aff177230 */ /* 0x100fe40000004100 */
[-C--:B------:R-:W-:Y:S01]  /*46f0*/  FFMA R21, R21, R105.reuse, R74 ;  /* 0x0000006915157223 */ /* 0x080fe2000000004a */
[----:B------:R-:W-:Y:S02]  /*4700*/  HADD2.F32 R27, -RZ, R10.H1_H1 ;  /* 0x3000000aff1b7230 */ /* 0x000fe40000004100 */
[-C--:B------:R-:W-:Y:S01]  /*4710*/  FFMA R14, R9, R105.reuse, R14 ;  /* 0x00000069090e7223 */ /* 0x080fe2000000000e */
[----:B------:R-:W-:Y:S02]  /*4720*/  HADD2.F32 R11, -RZ, R11.H1_H1 ;  /* 0x3000000bff0b7230 */ /* 0x000fe40000004100 */
[----:B------:R-:W-:Y:S01]  /*4730*/  FFMA R23, R23, R105, R76 ;  /* 0x0000006917177223 */ /* 0x000fe2000000004c */
[----:B----4-:R-:W-:-:S02]  /*4740*/  HADD2.F32 R35, -RZ, R5.H0_H0 ;  /* 0x20000005ff237230 */ /* 0x010fc40000004100 */
[-C--:B------:R-:W-:Y:S01]  /*4750*/  FFMA R20, R27, R105.reuse, R20 ;  /* 0x000000691b147223 */ /* 0x080fe20000000014 */
[----:B------:R-:W-:Y:S02]  /*4760*/  HADD2.F32 R41, -RZ, R7.H0_H0 ;  /* 0x20000007ff297230 */ /* 0x000fe40000004100 */
[-C--:B------:R-:W-:Y:S01]  /*4770*/  FFMA R29, R29, R105.reuse, R78 ;  /* 0x000000691d1d7223 */ /* 0x080fe2000000004e */
[--C-:B------:R-:W-:Y:S02]  /*4780*/  HADD2.F32 R31, -RZ, R4.reuse.H0_H0 ;  /* 0x20000004ff1f7230 */ /* 0x100fe40000004100 */
[-C--:B------:R-:W-:Y:S01]  /*4790*/  FFMA R24, R11, R105.reuse, R24 ;  /* 0x000000690b187223 */ /* 0x080fe20000000018 */
[----:B------:R-:W-:Y:S02]  /*47a0*/  HADD2.F32 R33, -RZ, R4.H1_H1 ;  /* 0x30000004ff217230 */ /* 0x000fe40000004100 */
[----:B------:R-:W-:Y:S01]  /*47b0*/  FFMA R35, R35, R105, R82 ;  /* 0x0000006923237223 */ /* 0x000fe20000000052 */
[----:B------:R-:W-:-:S02]  /*47c0*/  HADD2.F32 R5, -RZ, R5.H1_H1 ;  /* 0x30000005ff057230 */ /* 0x000fc40000004100 */
[-C--:B------:R-:W-:Y:S01]  /*47d0*/  FFMA R31, R31, R105.reuse, R80 ;  /* 0x000000691f1f7223 */ /* 0x080fe20000000050 */
[--C-:B------:R-:W-:Y:S02]  /*47e0*/  HADD2.F32 R37, -RZ, R6.reuse.H0_H0 ;  /* 0x20000006ff257230 */ /* 0x100fe40000004100 */
[-C--:B------:R-:W-:Y:S01]  /*47f0*/  FFMA R26, R33, R105.reuse, R26 ;  /* 0x00000069211a7223 */ /* 0x080fe2000000001a */
[----:B------:R-:W-:Y:S02]  /*4800*/  HADD2.F32 R39, -RZ, R6.H1_H1 ;  /* 0x30000006ff277230 */ /* 0x000fe40000004100 */
[-C--:B------:R-:W-:Y:S01]  /*4810*/  FFMA R28, R5, R105.reuse, R28 ;  /* 0x00000069051c7223 */ /* 0x080fe2000000001c */
[----:B------:R-:W-:Y:S02]  /*4820*/  HADD2.F32 R7, -RZ, R7.H1_H1 ;  /* 0x30000007ff077230 */ /* 0x000fe40000004100 */
[-C--:B------:R-:W-:Y:S01]  /*4830*/  FFMA R37, R37, R105.reuse, R84 ;  /* 0x0000006925257223 */ /* 0x080fe20000000054 */
[-C--:B------:R-:W-:Y:S01]  /*4840*/  FFMA R41, R41, R105.reuse, R86 ;  /* 0x0000006929297223 */ /* 0x080fe20000000056 */
[----:B------:R-:W-:Y:S01]  /*4850*/  FFMA R30, R39, R105, R30 ;  /* 0x00000069271e7223 */ /* 0x000fe2000000001e */
[----:B------:R-:W-:Y:S01]  /*4860*/  F2FP.F16.F32.PACK_AB R12, R12, R13 ;  /* 0x0000000d0c0c723e */ /* 0x000fe200000000ff */
[----:B------:R-:W-:Y:S01]  /*4870*/  FFMA R32, R7, R105, R32 ;  /* 0x0000006907207223 */ /* 0x000fe20000000020 */
[----:B------:R-:W-:Y:S01]  /*4880*/  F2FP.F16.F32.PACK_AB R13, R14, R21 ;  /* 0x000000150e0d723e */ /* 0x000fe200000000ff */
[----:B------:R-:W-:Y:S05]  /*4890*/  WARPSYNC.ALL ;  /* 0x0000000000007948 */ /* 0x000fea0003800000 */
[----:B------:R-:W-:Y:S01]  /*48a0*/  F2FP.F16.F32.PACK_AB R14, R20, R23 ;  /* 0x00000017140e723e */ /* 0x000fe200000000ff */
[----:B------:R-:W-:Y:S01]  /*48b0*/  BSSY B0, `(.L_x_87) ;  /* 0x0000019000007945 */ /* 0x000fe20003800000 */
[----:B------:R-:W-:-:S02]  /*48c0*/  F2FP.F16.F32.PACK_AB R15, R24, R29 ;  /* 0x0000001d180f723e */ /* 0x000fc400000000ff */
        /* <DEDUP_REMOVED lines=23> */
.L_x_88:
[----:B------:R-:W-:Y:S05]  /*4a40*/  BSYNC B0 ;  /* 0x0000000000007941 */ /* 0x000fea0003800000 */
.L_x_87:
[----:B------:R-:W-:Y:S06]  /*4a50*/  BAR.SYNC.DEFER_BLOCKING 0x1, 0x100 ;  /* 0x0044000000007b1d */ /* 0x000fec0000010000 */
[----:B------:R-:W-:Y:S04]  /*4a60*/  BSSY B0, `(.L_x_89) ;  /* 0x0000009000007945 */ /* 0x000fe80003800000 */
[----:B------:R-:W-:Y:S05]  /*4a70*/  @!P0 BRA `(.L_x_90) ;  /* 0x00000000001c8947 */ /* 0x000fea0003800000 */
[----:B------:R-:W-:-:S13]  /*4a80*/  ISETP.NE.AND P0, PT, R108, 0x3, PT ;  /* 0x000000036c00780c */ /* 0x000fda0003f05270 */
[----:B------:R-:W-:Y:S05]  /*4a90*/  @!P0 BRA `(.L_x_91) ;  /* 0x0000000000048947 */ /* 0x000fea0003800000 */
[----:B------:R-:W-:Y:S01]  /*4aa0*/  BPT.TRAP 0x1 ;  /* 0x000000040000795c */ /* 0x000fe20000300000 */
.L_x_91:
[----:B------:R-:W-:-:S04]  /*4ab0*/  ULEA UR4, UR39, UR50, 0x3 ;  /* 0x0000003227047291 */ /* 0x000fc8000f8e183f */
[----:B------:R-:W-:-:S04]  /*4ac0*/  UIADD3 UR4, UR4, 0x80, URZ ;  /* 0x0000008004047890 */ /* 0x000fc8000fffe03f */
[----:B------:R-:W-:-:S09]  /*4ad0*/  UPRMT UR4, UR49, 0x654, UR4 ;  /* 0x0000065431047896 */ /* 0x000fd20008000004 */
[----:B------:R-:W-:Y:S03]  /*4ae0*/  SYNCS.ARRIVE.TRANS64.RED.A1T0 RZ, [UR4], RZ ;  /* 0x000000ffffff79a7 */ /* 0x000fe60008100404 */
.L_x_90:
[----:B------:R-:W-:Y:S05]  /*4af0*/  BSYNC B0 ;  /* 0x0000000000007941 */ /* 0x000fea0003800000 */
.L_x_89:
[----:B------:R-:W-:Y:S01]  /*4b00*/  IADD3 R16, P0, R16, UR52, RZ ;  /* 0x0000003410107c10 */ /* 0x000fe2000ff1e0ff */
[----:B------:R-:W-:Y:S01]  /*4b10*/  ULDC.64 UR4, c[0x0][0x8f8] ;  /* 0x00023e0000047ab9 */ /* 0x000fe20000000a00 */
[----:B------:R-:W-:Y:S01]  /*4b20*/  UIADD3 UR39, UR39, 0x1, URZ ;  /* 0x0000000127277890 */ /* 0x000fe2000fffe03f */
[----:B-1----:R-:W-:Y:S01]  /*4b30*/  PRMT R4, RZ, 0x7610, R4 ;  /* 0x00007610ff047816 */ /* 0x002fe20000000004 */
[----:B------:R-:W-:Y:S01]  /*4b40*/  UMOV UR47, 0xffffffff ;  /* 0xffffffff002f7882 */ /* 0x000fe20000000000 */
[----:B------:R-:W-:Y:S01]  /*4b50*/  IADD3.X R17, R17, UR38, RZ, P0, !PT ;  /* 0x0000002611117c10 */ /* 0x000fe200087fe4ff */
[----:B------:R-:W-:Y:S01]  /*4b60*/  UISETP.NE.AND UP0, UPT, UR39, 0x4, UPT ;  /* 0x000000042700788c */ /* 0x000fe2000bf05270 */
[----:B------:R-:W-:Y:S01]  /*4b70*/  ISETP.GE.U32.AND P0, PT, R16, UR4, PT ;  /* 0x0000000410007c0c */ /* 0x000fe2000bf06070 */
[----:B------:R-:W-:Y:S02]  /*4b80*/  IMAD.MOV.U32 R107, RZ, RZ, -0x1 ;  /* 0xffffffffff6b7424 */ /* 0x000fe400078e00ff */
[----:B------:R-:W-:Y:S01]  /*4b90*/  USEL UR39, UR39, URZ, UP0 ;  /* 0x0000003f27277287 */ /* 0x000fe20008000000 */
[----:B------:R-:W-:Y:S01]  /*4ba0*/  ISETP.GE.U32.AND.EX P0, PT, R17, UR5, PT, P0 ;  /* 0x0000000511007c0c */ /* 0x000fe2000bf06100 */
[----:B------:R-:W-:-:S12]  /*4bb0*/  IMAD.MOV.U32 R104, RZ, RZ, -0x1 ;  /* 0xffffffffff687424 */ /* 0x000fd800078e00ff */
[----:B------:R-:W-:Y:S05]  /*4bc0*/  @P0 BRA `(.L_x_92) ;  /* 0x0000000400580947 */ /* 0x000fea0003800000 */
[----:B------:R-:W1:Y:S01]  /*4bd0*/  LDC.64 R10, c[0x0][0x8d0] ;  /* 0x00023400ff0a7b82 */ /* 0x000e620000000a00 */
[----:B------:R-:W2:Y:S01]  /*4be0*/  S2R R22, SR_CTAID.X ;  /* 0x0000000000167919 */ /* 0x000ea20000002500 */
[----:B------:R-:W-:Y:S02]  /*4bf0*/  IMAD.MOV.U32 R8, RZ, RZ, R16 ;  /* 0x000000ffff087224 */ /* 0x000fe400078e0010 */
[----:B------:R-:W-:Y:S01]  /*4c00*/  IMAD.MOV.U32 R9, RZ, RZ, R17 ;  /* 0x000000ffff097224 */ /* 0x000fe200078e0011 */
[----:B------:R-:W3:Y:S03]  /*4c10*/  S2R R23, SR_CTAID.Y ;  /* 0x0000000000177919 */ /* 0x000ee60000002600 */
[----:B------:R-:W4:Y:S08]  /*4c20*/  LDC R12, c[0x0][0x8d8] ;  /* 0x00023600ff0c7b82 */ /* 0x000f300000000800 */
[----:B------:R-:W2:Y:S01]  /*4c30*/  LDC.64 R14, c[0x0][0x8c8] ;  /* 0x00023200ff0e7b82 */ /* 0x000ea20000000a00 */
[----:B-1----:R-:W-:-:S04]  /*4c40*/  ISETP.NE.U32.AND P0, PT, R10, RZ, PT ;  /* 0x000000ff0a00720c */ /* 0x002fc80003f05070 */
[----:B------:R-:W-:-:S13]  /*4c50*/  ISETP.NE.AND.EX P0, PT, R11, RZ, PT, P0 ;  /* 0x000000ff0b00720c */ /* 0x000fda0003f05300 */
[----:B--234-:R-:W-:Y:S05]  /*4c60*/  @!P0 BRA `(.L_x_93) ;  /* 0x0000000000288947 */ /* 0x01cfea0003800000 */
[----:B------:R-:W1:Y:S02]  /*4c70*/  LDC R5, c[0x0][0x8dc] ;  /* 0x00023700ff057b82 */ /* 0x000e640000000800 */
[----:B-1----:R-:W-:-:S05]  /*4c80*/  IADD3 R9, P0, R16, R5, RZ ;  /* 0x0000000510097210 */ /* 0x002fca0007f1e0ff */
[----:B------:R-:W-:-:S04]  /*4c90*/  IMAD.X R13, RZ, RZ, R17, P0 ;  /* 0x000000ffff0d7224 */ /* 0x000fc800000e0611 */
[----:B------:R-:W-:-:S04]  /*4ca0*/  IMAD.WIDE.U32 R4, R13, R10, RZ ;  /* 0x0000000a0d047225 */ /* 0x000fc800078e00ff */
[----:B------:R-:W-:-:S04]  /*4cb0*/  IMAD.WIDE.U32 R6, P0, R9, R11, R4 ;  /* 0x0000000b09067225 */ /* 0x000fc80007800004 */
[----:B------:R-:W-:Y:S01]  /*4cc0*/  IMAD.WIDE.U32 R4, R9, R10, RZ ;  /* 0x0000000a09047225 */ /* 0x000fe200078e00ff */
[----:B------:R-:W-:-:S03]  /*4cd0*/  IADD3.X R9, RZ, RZ, RZ, P0, !PT ;  /* 0x000000ffff097210 */ /* 0x000fc600007fe4ff */
[----:B------:R-:W-:Y:S01]  /*4ce0*/  IMAD.MOV.U32 R8, RZ, RZ, R7 ;  /* 0x000000ffff087224 */ /* 0x000fe200078e0007 */
[----:B------:R-:W-:-:S05]  /*4cf0*/  IADD3 RZ, P0, R5, R6, RZ ;  /* 0x0000000605ff7210 */ /* 0x000fca0007f1e0ff */
[----:B------:R-:W-:-:S08]  /*4d00*/  IMAD.WIDE.U32.X R8, R13, R11, R8, P0 ;  /* 0x0000000b0d087225 */ /* 0x000fd000000e0408 */
.L_x_93:
[----:B------:R-:W1:Y:S01]  /*4d10*/  LDC.64 R20, c[0x0][0x8e8] ;  /* 0x00023a00ff147b82 */ /* 0x000e620000000a00 */
[-CC-:B------:R-:W-:Y:S01]  /*4d20*/  SHF.R.U64 R30, R8, R12.reuse, R9.reuse ;  /* 0x0000000c081e7219 */ /* 0x180fe20000001209 */
[----:B------:R-:W-:Y:S01]  /*4d30*/  ULDC UR4, c[0x0][0x150] ;  /* 0x0000540000047ab9 */ /* 0x000fe20000000800 */
[----:B------:R-:W-:Y:S02]  /*4d40*/  SHF.R.U32.HI R4, RZ, R12, R9 ;  /* 0x0000000cff047219 */ /* 0x000fe40000011609 */
[----:B------:R-:W-:Y:S02]  /*4d50*/  IADD3 R7, P0, RZ, -R30, RZ ;  /* 0x8000001eff077210 */ /* 0x000fe40007f1e0ff */
[----:B------:R-:W-:Y:S01]  /*4d60*/  I2FP.F32.U32 R10, R22 ;  /* 0x00000016000a7245 */ /* 0x000fe20000201000 */
[----:B------:R-:W2:Y:S02]  /*4d70*/  LDC R8, c[0x0][0x8c0] ;  /* 0x00023000ff087b82 */ /* 0x000ea40000000800 */
[----:B------:R-:W-:-:S02]  /*4d80*/  IMAD.X R9, RZ, RZ, ~R4, P0 ;  /* 0x000000ffff097224 */ /* 0x000fc400000e0e04 */
[----:B------:R-:W-:-:S04]  /*4d90*/  IMAD.WIDE.U32 R4, R7, R14, R16 ;  /* 0x0000000e07047225 */ /* 0x000fc800078e0010 */
[----:B------:R-:W3:Y:S01]  /*4da0*/  LDC R26, c[0x0][0x8b0] ;  /* 0x00022c00ff1a7b82 */ /* 0x000ee20000000800 */
[----:B------:R-:W-:Y:S02]  /*4db0*/  IMAD R6, R9, R14, RZ ;  /* 0x0000000e09067224 */ /* 0x000fe400078e02ff */
[----:B------:R-:W-:Y:S01]  /*4dc0*/  FMUL R9, R10, UR4 ;  /* 0x000000040a097c20 */ /* 0x000fe20008400000 */
[----:B------:R-:W-:Y:S01]  /*4dd0*/  ULDC UR4, c[0x0][0x154] ;  /* 0x0000550000047ab9 */ /* 0x000fe20000000800 */
[----:B------:R-:W-:Y:S01]  /*4de0*/  IMAD R7, R7, R15, R6 ;  /* 0x0000000f07077224 */ /* 0x000fe200078e0206 */
[----:B------:R-:W-:Y:S02]  /*4df0*/  I2FP.F32.U32 R6, R23 ;  /* 0x0000001700067245 */ /* 0x000fe40000201000 */
[----:B------:R-:W4:Y:S01]  /*4e00*/  LDC R28, c[0x0][0x900] ;  /* 0x00024000ff1c7b82 */ /* 0x000f220000000800 */
[----:B------:R-:W-:Y:S01]  /*4e10*/  IMAD.IADD R5, R5, 0x1, R7 ;  /* 0x0000000105057824 */ /* 0x000fe200078e0207 */
[----:B------:R-:W5:Y:S01]  /*4e20*/  F2I.U32.TRUNC.NTZ R9, R9 ;  /* 0x0000000900097305 */ /* 0x000f62000020f000 */
[----:B-1----:R-:W-:Y:S01]  /*4e30*/  ISETP.NE.U32.AND P0, PT, R20, RZ, PT ;  /* 0x000000ff1400720c */ /* 0x002fe20003f05070 */
[----:B------:R-:W-:-:S03]  /*4e40*/  FMUL R6, R6, UR4 ;  /* 0x0000000406067c20 */ /* 0x000fc60008400000 */
[----:B------:R-:W-:Y:S01]  /*4e50*/  ISETP.NE.AND.EX P0, PT, R21, RZ, PT, P0 ;  /* 0x000000ff1500720c */ /* 0x000fe20003f05300 */
[----:B------:R-:W1:Y:S01]  /*4e60*/  LDC R11, c[0x0][0x144] ;  /* 0x00005100ff0b7b82 */ /* 0x000e620000000800 */
[-CC-:B--2---:R-:W-:Y:S01]  /*4e70*/  SHF.R.U64 R10, R4, R8.reuse, R5.reuse ;  /* 0x00000008040a7219 */ /* 0x184fe20000001205 */
[----:B------:R2:W1:Y:S01]  /*4e80*/  F2I.U32.TRUNC.NTZ R13, R6 ;  /* 0x00000006000d7305 */ /* 0x000462000020f000 */
[----:B------:R-:W-:-:S05]  /*4e90*/  SHF.R.U32.HI R5, RZ, R8, R5 ;  /* 0x00000008ff057219 */ /* 0x000fca0000011605 */
[----:B------:R-:W2:Y:S01]  /*4ea0*/  LDC R24, c[0x0][0x148] ;  /* 0x00005200ff187b82 */ /* 0x000ea20000000800 */
[-C--:B---3--:R-:W-:Y:S01]  /*4eb0*/  SHF.R.U64 R12, R10, R26.reuse, R5 ;  /* 0x0000001a0a0c7219 */ /* 0x088fe20000001205 */
[----:B-----5:R-:W-:Y:S01]  /*4ec0*/  IMAD.MOV R9, RZ, RZ, -R9 ;  /* 0x000000ffff097224 */ /* 0x020fe200078e0a09 */
[----:B------:R-:W-:-:S05]  /*4ed0*/  SHF.R.U32.HI R5, RZ, R26, R5 ;  /* 0x0000001aff057219 */ /* 0x000fca0000011605 */
[----:B------:R-:W3:Y:S01]  /*4ee0*/  LDC R15, c[0x0][0x8a8] ;  /* 0x00022a00ff0f7b82 */ /* 0x000ee20000000800 */
[-CC-:B----4-:R-:W-:Y:S02]  /*4ef0*/  SHF.R.U64 R14, R12, R28.reuse, R5.reuse ;  /* 0x0000001c0c0e7219 */ /* 0x190fe40000001205 */
[-C--:B------:R-:W-:Y:S02]  /*4f00*/  SHF.R.U32.HI R5, RZ, R28.reuse, R5 ;  /* 0x0000001cff057219 */ /* 0x080fe40000011605 */
[----:B------:R-:W-:Y:S01]  /*4f10*/  SHF.L.U32 R107, R3, R28, RZ ;  /* 0x0000001c036b7219 */ /* 0x000fe200000006ff */
[----:B------:R-:W-:Y:S02]  /*4f20*/  IMAD.MOV.U32 R4, RZ, RZ, R14 ;  /* 0x000000ffff047224 */ /* 0x000fe400078e000e */
[----:B------:R-:W4:Y:S01]  /*4f30*/  LDC R25, c[0x0][0x8f0] ;  /* 0x00023c00ff197b82 */ /* 0x000f220000000800 */
[----:B-1----:R-:W-:-:S07]  /*4f40*/  IMAD R22, R11, R9, R22 ;  /* 0x000000090b167224 */ /* 0x002fce00078e0216 */
[----:B------:R-:W1:Y:S08]  /*4f50*/  LDC R27, c[0x0][0x8e0] ;  /* 0x00023800ff1b7b82 */ /* 0x000e700000000800 */
[----:B------:R-:W1:Y:S01]  /*4f60*/  LDC R29, c[0x0][0x8b8] ;  /* 0x00022e00ff1d7b82 */ /* 0x000e620000000800 */
[----:B--2---:R-:W-:Y:S05]  /*4f70*/  @!P0 BRA `(.L_x_94) ;  /* 0x0000000000288947 */ /* 0x004fea0003800000 */
[----:B------:R-:W2:Y:S02]  /*4f80*/  LDC R3, c[0x0][0x8f4] ;  /* 0x00023d00ff037b82 */ /* 0x000ea40000000800 */
[----:B--2---:R-:W-:-:S05]  /*4f90*/  IADD3 R3, P0, R14, R3, RZ ;  /* 0x000000030e037210 */ /* 0x004fca0007f1e0ff */
        /* <DEDUP_REMOVED lines=8> */
.L_x_94:
[----:B------:R-:W-:Y:S01]  /*5020*/  ISETP.NE.AND P0, PT, R2, 0x1, PT ;  /* 0x000000010200780c */ /* 0x000fe20003f05270 */
[----:B---3--:R-:W-:Y:S01]  /*5030*/  VIADD R7, R15, 0xffffffff ;  /* 0xffffffff0f077836 */ /* 0x008fe20000000000 */
[----:B----4-:R-:W-:Y:S02]  /*5040*/  SHF.R.U64 R4, R4, R25, R5 ;  /* 0x0000001904047219 */ /* 0x010fe40000001205 */
[----:B------:R-:W-:Y:S02]  /*5050*/  LOP3.LUT R3, R12, R99, RZ, 0xc0, !PT ;  /* 0x000000630c037212 */ /* 0x000fe400078ec0ff */
[----:B------:R-:W-:Y:S01]  /*5060*/  IADD3 R13, -R13, RZ, RZ ;  /* 0x000000ff0d0d7210 */ /* 0x000fe20007ffe1ff */
[----:B------:R-:W-:Y:S01]  /*5070*/  IMAD.MOV R5, RZ, RZ, -R4 ;  /* 0x000000ffff057224 */ /* 0x000fe200078e0a04 */
[----:B------:R-:W-:Y:S01]  /*5080*/  R2UR UR47, R30 ;  /* 0x000000001e2f72ca */ /* 0x000fe200000e0000 */
[----:B------:R-:W-:Y:S01]  /*5090*/  IMAD R107, R107, R4, R3 ;  /* 0x000000046b6b7224 */ /* 0x000fe200078e0203 */
[----:B------:R-:W-:Y:S01]  /*50a0*/  LOP3.LUT R4, R10, R7, RZ, 0xc0, !PT ;  /* 0x000000070a047212 */ /* 0x000fe200078ec0ff */
[----:B-1----:R-:W-:-:S02]  /*50b0*/  IMAD R3, R5, R27, R14 ;  /* 0x0000001b05037224 */ /* 0x002fc400078e020e */
[----:B------:R-:W-:Y:S02]  /*50c0*/  @P0 IMAD R22, R24, R13, R23 ;  /* 0x0000000d18160224 */ /* 0x000fe400078e0217 */
[----:B------:R-:W-:Y:S02]  /*50d0*/  IMAD R4, R3, R15, R4 ;  /* 0x0000000f03047224 */ /* 0x000fe400078e0204 */
[----:B------:R-:W-:Y:S02]  /*50e0*/  IMAD R107, R107, R29, R22 ;  /* 0x0000001d6b6b7224 */ /* 0x000fe400078e0216 */
[----:B------:R-:W-:-:S03]  /*50f0*/  IMAD.MOV.U32 R3, RZ, RZ, 0x1 ;  /* 0x00000001ff037424 */ /* 0x000fc600078e00ff */
[----:B------:R-:W-:Y:S02]  /*5100*/  SEL R104, R4, R107, !P0 ;  /* 0x0000006b04687207 */ /* 0x000fe40004000000 */
[----:B------:R-:W-:Y:S02]  /*5110*/  SEL R107, R107, R4, !P0 ;  /* 0x000000046b6b7207 */ /* 0x000fe40004000000 */
[----:B------:R-:W-:-:S07]  /*5120*/  PRMT R4, R3, 0x7610, R4 ;  /* 0x0000761003047816 */ /* 0x000fce0000000004 */
.L_x_92:
[----:B------:R-:W-:Y:S01]  /*5130*/  LOP3.LUT P0, RZ, R4, 0xff, RZ, 0xc0, !PT ;  /* 0x000000ff04ff7812 */ /* 0x000fe2000780c0ff */
[----:B------:R-:W-:Y:S01]  /*5140*/  UIMAD.WIDE.U32 UR4, UR42, -0x55555555, URZ ;  /* 0xaaaaaaab2a0478a5 */ /* 0x000fe2000f8e003f */
[----:B------:R-:W-:Y:S01]  /*5150*/  IMAD.MOV.U32 R105, RZ, RZ, R0 ;  /* 0x000000ffff697224 */ /* 0x000fe200078e0000 */
[----:B------:R-:W-:Y:S02]  /*5160*/  UIADD3 UR40, UR40, 0x4, URZ ;  /* 0x0000000428287890 */ /* 0x000fe4000fffe03f */
[----:B------:R-:W-:-:S04]  /*5170*/  USHF.R.U32.HI UR4, URZ, 0x2, UR5 ;  /* 0x000000023f047899 */ /* 0x000fc80008011605 */
[----:B------:R-:W-:-:S04]  /*5180*/  UIMAD UR42, UR4, -0x6, UR42 ;  /* 0xfffffffa042a78a4 */ /* 0x000fc8000f8e022a */
[----:B------:R-:W-:Y:S08]  /*5190*/  @P0 BRA `(.L_x_95) ;  /* 0xffffffc400f80947 */ /* 0x000ff0000383ffff */
[----:B------:R-:W-:-:S13]  /*51a0*/  PLOP3.LUT P0, PT, PT, PT, PT, 0x8, 0x0 ;  /* 0x000000000000781c */ /* 0x000fda0003f0e170 */
.L_x_21:
[----:B------:R-:W-:Y:S05]  /*51b0*/  @P0 BRA `(.L_x_13) ;  /* 0x0000002800c80947 */ /* 0x000fea0003800000 */
[----:B------:R-:W-:Y:S01]  /*51c0*/  ULDC.64 UR6, c[0x0][0x588] ;  /* 0x0001620000067ab9 */ /* 0x000fe20000000a00 */
[----:B------:R-:W-:Y:S01]  /*51d0*/  ISETP.NE.U32.AND P1, PT, R110, RZ, PT ;  /* 0x000000ff6e00720c */ /* 0x000fe20003f25070 */
[----:B------:R-:W-:-:S04]  /*51e0*/  DEPBAR.LE SB0, 0x0 ;  /* 0x000080000000791a */ /* 0x000fc80000000000 */
[----:B------:R-:W-:Y:S01]  /*51f0*/  ISETP.NE.U32.AND P0, PT, RZ, UR6, PT ;  /* 0x00000006ff007c0c */ /* 0x000fe2000bf05070 */
[----:B------:R-:W-:Y:S01]  /*5200*/  BSSY B0, `(.L_x_96) ;  /* 0x0000015000007945 */ /* 0x000fe20003800000 */
[----:B------:R-:W-:Y:S02]  /*5210*/  ISETP.NE.AND.EX P1, PT, R112, RZ, PT, P1 ;  /* 0x000000ff7000720c */ /* 0x000fe40003f25310 */
[----:B------:R-:W-:-:S13]  /*5220*/  ISETP.NE.AND.EX P0, PT, RZ, UR7, PT, P0 ;  /* 0x00000007ff007c0c */ /* 0x000fda000bf05300 */
[----:B------:R-:W-:Y:S05]  /*5230*/  @P0 BRA P1, `(.L_x_97) ;  /* 0x0000000000440947 */ /* 0x000fea0000800000 */
[----:B------:R-:W-:-:S04]  /*5240*/  ISETP.NE.U32.AND P0, PT, R110, RZ, PT ;  /* 0x000000ff6e00720c */ /* 0x000fc80003f05070 */
[----:B------:R-:W-:-:S13]  /*5250*/  ISETP.NE.AND.EX P0, PT, R112, RZ, PT, P0 ;  /* 0x000000ff7000720c */ /* 0x000fda0003f05300 */
[----:B------:R-:W-:Y:S05]  /*5260*/  @!P0 BRA `(.L_x_98) ;  /* 0x00000000002c8947 */ /* 0x000fea0003800000 */
[----:B------:R-:W-:-:S13]  /*5270*/  LOP3.LUT P0, RZ, R90, 0xff, RZ, 0xc0, !PT ;  /* 0x000000ff5aff7812 */ /* 0x000fda000780c0ff */
[----:B------:R-:W-:Y:S05]  /*5280*/  @!P0 BRA `(.L_x_99) ;  /* 0x0000000000108947 */ /* 0x000fea0003800000 */
[----:B-----5:R-:W-:-:S13]  /*5290*/  FSETP.NEU.AND P0, PT, R91, RZ, PT ;  /* 0x000000ff5b00720b */ /* 0x020fda0003f0d000 */
[----:B------:R-:W-:Y:S05]  /*52a0*/  @!P0 BREAK B0 ;  /* 0x0000000000008942 */ /* 0x000fea0003800000 */
[----:B------:R-:W-:Y:S05]  /*52b0*/  @P0 BRA `(.L_x_97) ;  /* 0x0000000000240947 */ /* 0x000fea0003800000 */
[----:B------:R-:W-:Y:S05]  /*52c0*/  BRA `(.L_x_13) ;  /* 0x0000002800847947 */ /* 0x000fea0003800000 */
.L_x_99:
[----:B------:R-:W-:-:S04]  /*52d0*/  ISETP.NE.U32.AND P0, PT, RZ, UR6, PT ;  /* 0x00000006ff007c0c */ /* 0x000fc8000bf05070 */
[----:B------:R-:W-:-:S13]  /*52e0*/  ISETP.NE.AND.EX P0, PT, RZ, UR7, PT, P0 ;  /* 0x00000007ff007c0c */ /* 0x000fda000bf05300 */
[----:B------:R-:W-:Y:S05]  /*52f0*/  @!P0 BREAK B0 ;  /* 0x0000000000008942 */ /* 0x000fea0003800000 */
[----:B------:R-:W-:Y:S05]  /*5300*/  @P0 BRA `(.L_x_97) ;  /* 0x0000000000100947 */ /* 0x000fea0003800000 */
[----:B------:R-:W-:Y:S05]  /*5310*/  BRA `(.L_x_13) ;  /* 0x0000002800707947 */ /* 0x000fea0003800000 */
.L_x_98:
[----:B-----5:R-:W-:-:S13]  /*5320*/  FSETP.NEU.AND P0, PT, R91, RZ, PT ;  /* 0x000000ff5b00720b */ /* 0x020fda0003f0d000 */
[----:B------:R-:W-:Y:S05]  /*5330*/  @!P0 BREAK B0 ;  /* 0x0000000000008942 */ /* 0x000fea0003800000 */
[----:B------:R-:W-:Y:S05]  /*5340*/  @!P0 BRA `(.L_x_13) ;  /* 0x0000002800648947 */ /* 0x000fea0003800000 */
.L_x_97:
[----:B-1----:R-:W-:Y:S05]  /*5350*/  BSYNC B0 ;  /* 0x0000000000007941 */ /* 0x002fea0003800000 */
.L_x_96:
[----:B------:R-:W-:-:S04]  /*5360*/  LOP3.LUT R18, R18, 0x1, RZ, 0xfc, !PT ;  /* 0x0000000112127812 */ /* 0x000fc800078efcff */
[----:B------:R-:W-:-:S13]  /*5370*/  ISETP.NE.AND P0, PT, R18, 0x3, PT ;  /* 0x000000031200780c */ /* 0x000fda0003f05270 */
[----:B------:R-:W-:Y:S05]  /*5380*/  @!P0 BRA `(.L_x_100) ;  /* 0x0000000000048947 */ /* 0x000fea0003800000 */
[----:B------:R-:W-:Y:S01]  /*5390*/  BPT.TRAP 0x1 ;  /* 0x000000040000795c */ /* 0x000fe20000300000 */
.L_x_100:
[----:B------:R-:W1:Y:S01]  /*53a0*/  S2UR UR5, SR_CgaCtaId ;  /* 0x00000000000579c3 */ /* 0x000e620000008800 */
[----:B------:R-:W-:Y:S02]  /*53b0*/  UMOV UR4, 0x400 ;  /* 0x0000040000047882 */ /* 0x000fe40000000000 */
[----:B-1----:R-:W-:-:S04]  /*53c0*/  ULEA UR4, UR5, UR4, 0x18 ;  /* 0x0000000405047291 */ /* 0x002fc8000f8ec03f */
[----:B------:R-:W-:-:S04]  /*53d0*/  ULEA UR4, UR39, UR4, 0x3 ;  /* 0x0000000427047291 */ /* 0x000fc8000f8e183f */
[----:B------:R-:W-:-:S04]  /*53e0*/  UIADD3 UR4, UR4, 0x80, URZ ;  /* 0x0000008004047890 */ /* 0x000fc8000fffe03f */
[----:B------:R-:W-:-:S09]  /*53f0*/  UPRMT UR4, UR5, 0x654, UR4 ;  /* 0x0000065405047896 */ /* 0x000fd20008000004 */
[----:B------:R-:W-:Y:S01]  /*5400*/  SYNCS.ARRIVE.TRANS64.RED.A1T0 RZ, [UR4], RZ ;  /* 0x000000ffffff79a7 */ /* 0x000fe20008100404 */
[----:B------:R-:W-:Y:S05]  /*5410*/  BRA `(.L_x_13) ;  /* 0x0000002800307947 */ /* 0x000fea0003800000 */
.L_x_12:
[----:B------:R-:W-:Y:S01]  /*5420*/  ULDC.64 UR4, c[0x0][0x8f8] ;  /* 0x00023e0000047ab9 */ /* 0x000fe20000000a00 */
[----:B------:R-:W-:Y:S01]  /*5430*/  PRMT R13, RZ, 0x7610, R13 ;  /* 0x00007610ff0d7816 */ /* 0x000fe2000000000d */
[----:B------:R-:W-:Y:S01]  /*5440*/  IMAD.MOV.U32 R20, RZ, RZ, -0x1 ;  /* 0xffffffffff147424 */ /* 0x000fe200078e00ff */
[----:B------:R-:W-:Y:S01]  /*5450*/  ISETP.GE.U32.AND P0, PT, R16, UR4, PT ;  /* 0x0000000410007c0c */ /* 0x000fe2000bf06070 */
[----:B------:R-:W-:Y:S02]  /*5460*/  IMAD.MOV.U32 R12, RZ, RZ, -0x1 ;  /* 0xffffffffff0c7424 */ /* 0x000fe400078e00ff */
[----:B------:R-:W-:Y:S01]  /*5470*/  IMAD.MOV.U32 R7, RZ, RZ, -0x1 ;  /* 0xffffffffff077424 */ /* 0x000fe200078e00ff */
[----:B------:R-:W-:-:S13]  /*5480*/  ISETP.GE.U32.AND.EX P0, PT, R17, UR5, PT, P0 ;  /* 0x0000000511007c0c */ /* 0x000fda000bf06100 */
[----:B------:R-:W-:Y:S05]  /*5490*/  @P0 BRA `(.L_x_101) ;  /* 0x0000000400240947 */ /* 0x000fea0003800000 */
[----:B------:R-:W2:Y:S01]  /*54a0*/  LDC.64 R22, c[0x0][0x8d0] ;  /* 0x00023400ff167b82 */ /* 0x000ea20000000a00 */
[----:B------:R-:W-:Y:S01]  /*54b0*/  IMAD.MOV.U32 R20, RZ, RZ, R16 ;  /* 0x000000ffff147224 */ /* 0x000fe200078e0010 */
[----:B------:R-:W-:-:S06]  /*54c0*/  MOV R21, R17 ;  /* 0x0000001100157202 */ /* 0x000fcc0000000f00 */
        /* <DEDUP_REMOVED lines=15> */
.L_x_102:
        /* <DEDUP_REMOVED lines=10> */
[----:B------:R-:W-:-:S03]  /*5660*/  IMAD R7, R15, R29, R14 ;  /* 0x0000001d0f077224 */ /* 0x000fc600078e020e */
[----:B------:R-:W1:Y:S01]  /*5670*/  LDC R27, c[0x0][0x8a8] ;  /* 0x00022a00ff1b7b82 */ /* 0x000e620000000800 */
[----:B------:R-:W-:Y:S01]  /*5680*/  IMAD.IADD R7, R13, 0x1, R7 ;  /* 0x000000010d077824 */ /* 0x000fe200078e0207 */
[----:B--2---:R-:W-:-:S04]  /*5690*/  ISETP.NE.U32.AND P0, PT, R32, RZ, PT ;  /* 0x000000ff2000720c */ /* 0x004fc80003f05070 */
[----:B------:R-:W-:Y:S02]  /*56a0*/  ISETP.NE.AND.EX P0, PT, R33, RZ, PT, P0 ;  /* 0x000000ff2100720c */ /* 0x000fe40003f05300 */
[----:B------:R-:W2:Y:S01]  /*56b0*/  LDC R29, c[0x0][0x8f0] ;  /* 0x00023c00ff1d7b82 */ /* 0x000ea20000000800 */
[-CC-:B---3--:R-:W-:Y:S01]  /*56c0*/  SHF.R.U64 R22, R12, R20.reuse, R7.reuse ;  /* 0x000000140c167219 */ /* 0x188fe20000001207 */
[----:B------:R-:W-:Y:S01]  /*56d0*/  IMAD.MOV.U32 R12, RZ, RZ, -0x1 ;  /* 0xffffffffff0c7424 */ /* 0x000fe200078e00ff */
[----:B------:R-:W-:-:S04]  /*56e0*/  SHF.R.U32.HI R7, RZ, R20, R7 ;  /* 0x00000014ff077219 */ /* 0x000fc80000011607 */
[----:B------:R-:W-:Y:S01]  /*56f0*/  SHF.L.U32 R12, R12, UR4, RZ ;  /* 0x000000040c0c7c19 */ /* 0x000fe200080006ff */
[----:B------:R-:W3:Y:S01]  /*5700*/  LDC R31, c[0x0][0x8e0] ;  /* 0x00023800ff1f7b82 */ /* 0x000ee20000000800 */
[-CC-:B----4-:R-:W-:Y:S02]  /*5710*/  SHF.R.U64 R26, R22, R30.reuse, R7.reuse ;  /* 0x0000001e161a7219 */ /* 0x190fe40000001207 */
[----:B------:R-:W-:Y:S02]  /*5720*/  SHF.R.U32.HI R7, RZ, R30, R7 ;  /* 0x0000001eff077219 */ /* 0x000fe40000011607 */
[----:B------:R-:W-:Y:S02]  /*5730*/  LOP3.LUT R35, RZ, R12, RZ, 0x33, !PT ;  /* 0x0000000cff237212 */ /* 0x000fe400078e33ff */
[--C-:B------:R-:W-:Y:S01]  /*5740*/  SHF.R.U64 R28, R26, UR4, R7.reuse ;  /* 0x000000041a1c7c19 */ /* 0x100fe20008001207 */
[----:B------:R-:W4:Y:S01]  /*5750*/  LDC R34, c[0x0][0x8b8] ;  /* 0x00022e00ff227b82 */ /* 0x000f220000000800 */
[----:B------:R-:W-:-:S03]  /*5760*/  SHF.R.U32.HI R13, RZ, UR4, R7 ;  /* 0x00000004ff0d7c19 */ /* 0x000fc60008011607 */
[----:B------:R-:W-:Y:S01]  /*5770*/  IMAD.MOV.U32 R12, RZ, RZ, R28 ;  /* 0x000000ffff0c7224 */ /* 0x000fe200078e001c */
[----:B-1----:R-:W-:Y:S06]  /*5780*/  @!P0 BRA `(.L_x_103) ;  /* 0x0000000000288947 */ /* 0x002fec0003800000 */
        /* <DEDUP_REMOVED lines=10> */
.L_x_103:
[----:B------:R-:W-:Y:S01]  /*5830*/  ISETP.NE.AND P0, PT, R2, 0x1, PT ;  /* 0x000000010200780c */ /* 0x000fe20003f05270 */
[----:B------:R-:W-:Y:S01]  /*5840*/  USHF.L.U32 UR4, UR37, UR4, URZ ;  /* 0x0000000425047299 */ /* 0x000fe2000800063f */
[----:B--2---:R-:W-:Y:S01]  /*5850*/  SHF.R.U64 R12, R12, R29, R13 ;  /* 0x0000001d0c0c7219 */ /* 0x004fe2000000120d */
[----:B------:R-:W-:Y:S01]  /*5860*/  VIADD R15, R27, 0xffffffff ;  /* 0xffffffff1b0f7836 */ /* 0x000fe20000000000 */
[----:B------:R-:W-:-:S03]  /*5870*/  LOP3.LUT R7, R26, R35, RZ, 0xc0, !PT ;  /* 0x000000231a077212 */ /* 0x000fc600078ec0ff */
[----:B------:R-:W-:Y:S01]  /*5880*/  IMAD.MOV R13, RZ, RZ, -R12 ;  /* 0x000000ffff0d7224 */ /* 0x000fe200078e0a0c */
[----:B------:R-:W-:Y:S01]  /*5890*/  LOP3.LUT R22, R22, R15, RZ, 0xc0, !PT ;  /* 0x0000000f16167212 */ /* 0x000fe200078ec0ff */
[----:B------:R-:W-:Y:S02]  /*58a0*/  IMAD R9, R12, UR4, R7 ;  /* 0x000000040c097c24 */ /* 0x000fe4000f8e0207 */
[----:B---3--:R-:W-:Y:S02]  /*58b0*/  IMAD R7, R13, R31, R28 ;  /* 0x0000001f0d077224 */ /* 0x008fe400078e021c */
[----:B------:R-:W-:Y:S02]  /*58c0*/  @P0 IMAD R10, R11, R24, R8 ;  /* 0x000000180b0a0224 */ /* 0x000fe400078e0208 */
[----:B------:R-:W-:Y:S02]  /*58d0*/  IMAD R7, R7, R27, R22 ;  /* 0x0000001b07077224 */ /* 0x000fe400078e0216 */
[----:B----4-:R-:W-:-:S02]  /*58e0*/  IMAD R10, R9, R34, R10 ;  /* 0x00000022090a7224 */ /* 0x010fc400078e020a */
[----:B------:R-:W-:-:S03]  /*58f0*/  IMAD.MOV.U32 R13, RZ, RZ, 0x1 ;  /* 0x00000001ff0d7424 */ /* 0x000fc600078e00ff */
[----:B------:R-:W-:Y:S02]  /*5900*/  SEL R12, R7, R10, !P0 ;  /* 0x0000000a070c7207 */ /* 0x000fe40004000000 */
[----:B------:R-:W-:Y:S01]  /*5910*/  SEL R20, R10, R7, !P0 ;  /* 0x000000070a147207 */ /* 0x000fe20004000000 */
[----:B------:R-:W-:-:S07]  /*5920*/  IMAD.MOV.U32 R7, RZ, RZ, R25 ;  /* 0x000000ffff077224 */ /* 0x000fce00078e0019 */
.L_x_101:
[----:B------:R-:W-:-:S08]  /*5930*/  NOP ;  /* 0x0000000000007918 */ /* 0x000fd00000000000 */
[----:B------:R-:W2:-:S00]  /*5940*/  USETMAXREG.DEALLOC.CTAPOOL 0x28 ;  /* 0x00000028000079c8 */ /* 0x000e8000080e0500 */
[----:B--2---:R-:W-:-:S13]  /*5950*/  ISETP.NE.AND P0, PT, R3, 0x1, PT ;  /* 0x000000010300780c */ /* 0x004fda0003f05270 */
[----:B------:R-:W-:Y:S05]  /*5960*/  @!P0 BRA `(.L_x_13) ;  /* 0x0000002000dc8947 */ /* 0x000fea0003800000 */
[----:B------:R-:W-:Y:S05]  /*5970*/  @!P4 BRA `(.L_x_104) ;  /* 0x0000001000b0c947 */ /* 0x000fea0003800000 */
[----:B------:R-:W-:-:S04]  /*5980*/  PRMT R0, R6, 0x9910, RZ ;  /* 0x0000991006007816 */ /* 0x000fc800000000ff */
[----:B------:R-:W-:-:S04]  /*5990*/  ISETP.NE.AND P0, PT, R0, RZ, PT ;  /* 0x000000ff0000720c */ /* 0x000fc80003f05270 */
[----:B------:R-:W-:-:S13]  /*59a0*/  ISETP.NE.OR P0, PT, R3, 0x2, !P0 ;  /* 0x000000020300780c */ /* 0x000fda0004705670 */
[----:B------:R-:W-:Y:S05]  /*59b0*/  @P0 BRA `(.L_x_13) ;  /* 0x0000002000c80947 */ /* 0x000fea0003800000 */
[----:B------:R-:W-:-:S13]  /*59c0*/  LOP3.LUT P1, RZ, R13, 0xff, RZ, 0xc0, !PT ;  /* 0x000000ff0dff7812 */ /* 0x000fda000782c0ff */
[----:B------:R-:W-:Y:S05]  /*59d0*/  @!P1 BRA `(.L_x_105) ;  /* 0x0000000000189947 */ /* 0x000fea0003800000 */
[----:B------:R-:W-:Y:S01]  /*59e0*/  UMOV UR4, 0x400 ;  /* 0x0000040000047882 */ /* 0x000fe20000000000 */
[----:B------:R-:W-:Y:S01]  /*59f0*/  IMAD.MOV.U32 R0, RZ, RZ, RZ ;  /* 0x000000ffff007224 */ /* 0x000fe200078e00ff */
[----:B-1----:R-:W-:-:S04]  /*5a00*/  ULEA UR4, UR36, UR4, 0x18 ;  /* 0x0000000424047291 */ /* 0x002fc8000f8ec03f */
[----:B------:R-:W-:-:S05]  /*5a10*/  SHF.L.U32 R0, R0, 0x1f, RZ ;  /* 0x0000001f00007819 */ /* 0x000fca00000006ff */
[----:B------:R-:W1:Y:S02]  /*5a20*/  SYNCS.PHASECHK.TRANS64.TRYWAIT P0, [UR4+0xa8], R0 ;  /* 0x0000a800ff0075a7 */ /* 0x000e640008000144 */
[----:B-1----:R-:W-:Y:S05]  /*5a30*/  @!P0 BRA `(.L_x_106) ;  /* 0x0000002400308947 */ /* 0x002fea0003800000 */
.L_x_105:
[----:B------:R-:W-:Y:S01]  /*5a40*/  PRMT R9, RZ, 0x7610, R9 ;  /* 0x00007610ff097816 */ /* 0x000fe20000000009 */
[----:B------:R-:W-:Y:S06]  /*5a50*/  @P2 BRA `(.L_x_107) ;  /* 0x0000000000242947 */ /* 0x000fec0003800000 */
[----:B------:R-:W-:Y:S02]  /*5a60*/  ULDC.64 UR4, c[0x0][0x588] ;  /* 0x0001620000047ab9 */ /* 0x000fe40000000a00 */
[----:B------:R-:W-:-:S04]  /*5a70*/  ISETP.NE.U32.AND P0, PT, RZ, UR4, PT ;  /* 0x00000004ff007c0c */ /* 0x000fc8000bf05070 */
[----:B------:R-:W-:-:S13]  /*5a80*/  ISETP.NE.AND.EX P0, PT, RZ, UR5, PT, P0 ;  /* 0x00000005ff007c0c */ /* 0x000fda000bf05300 */
[----:B------:R-:W-:Y:S05]  /*5a90*/  @!P0 BRA `(.L_x_108) ;  /* 0x00000000000c8947 */ /* 0x000fea0003800000 */
[----:B------:R3:W5:Y:S01]  /*5aa0*/  LDG.E R11, desc[UR54][R4.64] ;  /* 0x00000036040b7981 */ /* 0x000762000c1e1900 */
[----:B------:R-:W-:Y:S01]  /*5ab0*/  IMAD.MOV.U32 R9, RZ, RZ, 0x1 ;  /* 0x00000001ff097424 */ /* 0x000fe200078e00ff */
[----:B------:R-:W-:Y:S06]  /*5ac0*/  BRA `(.L_x_107) ;  /* 0x0000000000087947 */ /* 0x000fec0003800000 */
.L_x_108:
[----:B------:R-:W2:Y:S01]  /*5ad0*/  LDC R11, c[0x0][0x580] ;  /* 0x00016000ff0b7b82 */ /* 0x000ea20000000800 */
[----:B------:R-:W-:-:S07]  /*5ae0*/  IMAD.MOV.U32 R9, RZ, RZ, 0x1 ;  /* 0x00000001ff097424 */ /* 0x000fce00078e00ff */
.L_x_107:
[----:B-1----:R-:W-:Y:S01]  /*5af0*/  MOV R0, 0x1 ;  /* 0x0000000100007802 */ /* 0x002fe20000000f00 */
[----:B------:R-:W-:Y:S06]  /*5b00*/  @!P1 BRA `(.L_x_109) ;  /* 0x0000000c00dc9947 */ /* 0x000fec0003800000 */
[----:B------:R-:W1:Y:S01]  /*5b10*/  LDC R3, c[0x0][0x8a8] ;  /* 0x00022a00ff037b82 */ /* 0x000e620000000800 */
[----:B------:R-:W-:Y:S01]  /*5b20*/  IMAD.MOV.U32 R0, RZ, RZ, -0x1 ;  /* 0xffffffffff007424 */ /* 0x000fe200078e00ff */
[----:B------:R-:W-:Y:S01]  /*5b30*/  ULDC UR4, c[0x0][0x900] ;  /* 0x0002400000047ab9 */ /* 0x000fe20000000800 */
[----:B------:R-:W-:Y:S01]  /*5b40*/  LOP3.LUT R10, R18, 0x2, RZ, 0xfc, !PT ;  /* 0x00000002120a7812 */ /* 0x000fe200078efcff */
[----:B------:R-:W-:Y:S01]  /*5b50*/  ULDC.64 UR6, c[0x0][0x198] ;  /* 0x0000660000067ab9 */ /* 0x000fe20000000a00 */
[----:B------:R-:W-:Y:S02]  /*5b60*/  USHF.L.U32 UR13, UR37, UR4, URZ ;  /* 0x00000004250d7299 */ /* 0x000fe4000800063f */
[----:B------:R-:W-:Y:S01]  /*5b70*/  SHF.L.U32 R8, R0, UR4, RZ ;  /* 0x0000000400087c19 */ /* 0x000fe200080006ff */
[----:B------:R-:W-:Y:S01]  /*5b80*/  IMAD.MOV.U32 R0, RZ, RZ, 0x1 ;  /* 0x00000001ff007424 */ /* 0x000fe200078e00ff */
[----:B------:R-:W-:Y:S01]  /*5b90*/  ULDC.64 UR14, c[0x0][0x588] ;  /* 0x00016200000e7ab9 */ /* 0x000fe20000000a00 */
[----:B------:R-:W-:Y:S01]  /*5ba0*/  ULDC.64 UR22, c[0x0][0x8f8] ;  /* 0x00023e0000167ab9 */ /* 0x000fe20000000a00 */
[----:B------:R-:W-:Y:S01]  /*5bb0*/  LOP3.LUT R8, RZ, R8, RZ, 0x33, !PT ;  /* 0x00000008ff087212 */ /* 0x000fe200078e33ff */
[----:B------:R-:W-:Y:S01]  /*5bc0*/  ULDC.64 UR24, c[0x0][0x590] ;  /* 0x0001640000187ab9 */ /* 0x000fe20000000a00 */
[----:B-1----:R-:W-:-:S07]  /*5bd0*/  VIADD R3, R3, 0xffffffff ;  /* 0xffffffff03037836 */ /* 0x002fce0000000000 */
.L_x_141:
[----:B------:R-:W-:Y:S02]  /*5be0*/  ISETP.NE.U32.AND P0, PT, RZ, UR24, PT ;  /* 0x00000018ff007c0c */ /* 0x000fe4000bf05070 */
[----:B------:R-:W-:Y:S02]  /*5bf0*/  R2UR UR19, R20 ;  /* 0x00000000141372ca */ /* 0x000fe400000e0000 */
[----:B------:R-:W-:Y:S02]  /*5c00*/  R2UR UR18, R12 ;  /* 0x000000000c1272ca */ /* 0x000fe400000e0000 */
[----:B------:R-:W-:-:S09]  /*5c10*/  ISETP.NE.AND.EX P0, PT, RZ, UR25, PT, P0 ;  /* 0x00000019ff007c0c */ /* 0x000fd2000bf05300 */
[----:B------:R-:W-:Y:S02]  /*5c20*/  USHF.L.U32 UR19, UR19, 0x7, URZ ;  /* 0x0000000713137899 */ /* 0x000fe4000800063f */
[----:B------:R-:W-:Y:S02]  /*5c30*/  USHF.L.U32 UR18, UR18, 0x7, URZ ;  /* 0x0000000712127899 */ /* 0x000fe4000800063f */
[----:B--2-4-:R-:W-:Y:S10]  /*5c40*/  @!P0 BRA `(.L_x_110) ;  /* 0x00000000002c8947 */ /* 0x014ff40003800000 */
[----:B------:R-:W-:-:S04]  /*5c50*/  ISETP.NE.U32.AND P1, PT, RZ, UR14, PT ;  /* 0x0000000eff007c0c */ /* 0x000fc8000bf25070 */
[----:B------:R-:W-:-:S13]  /*5c60*/  ISETP.NE.AND.EX P1, PT, RZ, UR15, PT, P1 ;  /* 0x0000000fff007c0c */ /* 0x000fda000bf25310 */
[----:B------:R-:W-:Y:S05]  /*5c70*/  @!P1 BRA `(.L_x_111) ;  /* 0x0000000000189947 */ /* 0x000fea0003800000 */
[----:B---3--:R-:W1:Y:S01]  /*5c80*/  LDC.64 R4, c[0x0][0x588] ;  /* 0x00016200ff047b82 */ /* 0x008e620000000a00 */
[----:B------:R-:W-:-:S04]  /*5c90*/  IMAD R9, R7, UR24, RZ ;  /* 0x0000001807097c24 */ /* 0x000fc8000f8e02ff */
[----:B-1----:R-:W-:-:S05]  /*5ca0*/  IMAD.WIDE R4, R9, 0x4, R4 ;  /* 0x0000000409047825 */ /* 0x002fca00078e0204 */
[----:B--2--5:R4:W5:Y:S01]  /*5cb0*/  LDG.E R11, desc[UR54][R4.64] ;  /* 0x00000036040b7981 */ /* 0x024962000c1e1900 */
[----:B------:R-:W-:Y:S01]  /*5cc0*/  IMAD.MOV.U32 R9, RZ, RZ, 0x1 ;  /* 0x00000001ff097424 */ /* 0x000fe200078e00ff */
[----:B------:R-:W-:Y:S06]  /*5cd0*/  BRA `(.L_x_110) ;  /* 0x0000000000087947 */ /* 0x000fec0003800000 */
.L_x_111:
[----:B--2--5:R-:W1:Y:S01]  /*5ce0*/  LDC R11, c[0x0][0x580] ;  /* 0x00016000ff0b7b82 */ /* 0x024e620000000800 */
[----:B------:R-:W-:-:S07]  /*5cf0*/  IMAD.MOV.U32 R9, RZ, RZ, 0x1 ;  /* 0x00000001ff097424 */ /* 0x000fce00078e00ff */
.L_x_110:
[----:B------:R-:W-:Y:S05]  /*5d00*/  @!P0 BRA `(.L_x_112) ;  /* 0x00000000001c8947 */ /* 0x000fea0003800000 */
[----:B------:R-:W-:-:S13]  /*5d10*/  LOP3.LUT P2, RZ, R9, 0xff, RZ, 0xc0, !PT ;  /* 0x000000ff09ff7812 */ /* 0x000fda000784c0ff */
[----:B---34-:R-:W3:Y:S02]  /*5d20*/  @!P2 LDC.64 R4, c[0x0][0x588] ;  /* 0x00016200ff04ab82 */ /* 0x018ee40000000a00 */
[----:B---3--:R-:W-:-:S04]  /*5d30*/  @!P2 ISETP.NE.U32.AND P0, PT, R4, RZ, PT ;  /* 0x000000ff0400a20c */ /* 0x008fc80003f05070 */
[----:B------:R-:W-:Y:S02]  /*5d40*/  @!P2 ISETP.NE.AND.EX P1, PT, R5, RZ, PT, P0 ;  /* 0x000000ff0500a20c */ /* 0x000fe40003f25300 */
[----:B-12--5:R-:W-:Y:S02]  /*5d50*/  @P2 FSETP.EQ.AND P0, PT, R11, RZ, PT ;  /* 0x000000ff0b00220b */ /* 0x026fe40003f02000 */
[----:B------:R-:W-:Y:S01]  /*5d60*/  @!P2 PLOP3.LUT P0, PT, P1, PT, PT, 0x8, 0x0 ;  /* 0x000000000000a81c */ /* 0x000fe20000f0e170 */
[----:B------:R-:W-:-:S12]  /*5d70*/  BRA `(.L_x_113) ;  /* 0x0000000000047947 */ /* 0x000fd80003800000 */
.L_x_112:
[----:B-12--5:R-:W-:-:S13]  /*5d80*/  FSETP.EQ.AND P0, PT, R11, RZ, PT ;  /* 0x000000ff0b00720b */ /* 0x026fda0003f02000 */
.L_x_113:
[----:B------:R-:W-:Y:S02]  /*5d90*/  ISETP.NE.AND P2, PT, R10, 0x3, PT ;  /* 0x000000030a00780c */ /* 0x000fe40003f45270 */
[----:B------:R-:W-:-:S04]  /*5da0*/  ELECT P1, URZ, PT ;  /* 0x00000000003f782f */ /* 0x000fc80003820000 */
[----:B------:R-:W-:-:S07]  /*5db0*/  PLOP3.LUT P0, PT, P1, P0, PT, 0x20, 0x0 ;  /* 0x000000000000781c */ /* 0x000fce0000f00470 */
[----:B------:R-:W-:Y:S06]  /*5dc0*/  @!P2 BRA `(.L_x_114) ;  /* 0x000000000004a947 */ /* 0x000fec0003800000 */
[----:B------:R-:W-:Y:S01]  /*5dd0*/  BPT.TRAP 0x1 ;  /* 0x000000040000795c */ /* 0x000fe20000300000 */
.L_x_114:
[----:B------:R-:W1:Y:S01]  /*5de0*/  S2UR UR36, SR_CgaCtaId ;  /* 0x00000000002479c3 */ /* 0x000e620000008800 */
[----:B------:R-:W-:Y:S01]  /*5df0*/  UMOV UR4, 0x400 ;  /* 0x0000040000047882 */ /* 0x000fe20000000000 */
[----:B---34-:R-:W-:Y:S01]  /*5e00*/  SHF.L.U32 R4, R0, 0x1f, RZ ;  /* 0x0000001f00047819 */ /* 0x018fe200000006ff */
[----:B-1----:R-:W-:-:S09]  /*5e10*/  ULEA UR4, UR36, UR4, 0x18 ;  /* 0x0000000424047291 */ /* 0x002fd2000f8ec03f */
[----:B------:R-:W1:Y:S02]  /*5e20*/  SYNCS.PHASECHK.TRANS64.TRYWAIT P1, [UR4+0x80], R4 ;  /* 0x00008004ff0075a7 */ /* 0x000e640008020144 */
[----:B-1----:R-:W-:Y:S05]  /*5e30*/  @!P1 BRA `(.L_x_115) ;  /* 0x0000002000489947 */ /* 0x002fea0003800000 */
.L_x_174:
[----:B------:R-:W-:Y:S04]  /*5e40*/  BSSY B0, `(.L_x_116) ;  /* 0x000000e000007945 */ /* 0x000fe80003800000 */
[----:B------:R-:W-:Y:S05]  /*5e50*/  @!P0 BRA `(.L_x_117) ;  /* 0x0000000000308947 */ /* 0x000fea0003800000 */
[----:B------:R-:W-:Y:S01]  /*5e60*/  R2UR UR20, R7 ;  /* 0x00000000071472ca */ /* 0x000fe200000e0000 */
[----:B------:R-:W-:Y:S02]  /*5e70*/  UIADD3 UR8, UP0, UR6, 0x3f0, URZ ;  /* 0x000003f006087890 */ /* 0x000fe4000ff1e03f */
[----:B------:R-:W-:Y:S02]  /*5e80*/  UIADD3 UR16, UR4, 0x200, URZ ;  /* 0x0000020004107890 */ /* 0x000fe4000fffe03f */
[----:B------:R-:W-:Y:S02]  /*5e90*/  UIADD3 UR17, UR4, 0x60, URZ ;  /* 0x0000006004117890 */ /* 0x000fe4000fffe03f */
[----:B------:R-:W-:Y:S01]  /*5ea0*/  UIADD3.X UR9, URZ, UR7, URZ, UP0, !UPT ;  /* 0x000000073f097290 */ /* 0x000fe200087fe43f */
[----:B------:R-:W-:Y:S01]  /*5eb0*/  UMOV UR10, 0x0 ;  /* 0x00000000000a7882 */ /* 0x000fe20000000000 */
[----:B------:R-:W-:-:S07]  /*5ec0*/  UMOV UR11, 0x10000000 ;  /* 0x10000000000b7882 */ /* 0x000fce0000000000 */
[----:B------:R2:W-:Y:S02]  /*5ed0*/  UTMALDG.3D [UR16], [UR8], desc[UR10] ;  /* 0x00000a10080075b4 */ /* 0x0005e40008011000 */
[----:B--2---:R-:W-:Y:S05]  /*5ee0*/  @!P2 BRA `(.L_x_118) ;  /* 0x000000000004a947 */ /* 0x004fea0003800000 */
[----:B------:R-:W-:Y:S01]  /*5ef0*/  BPT.TRAP 0x1 ;  /* 0x000000040000795c */ /* 0x000fe20000300000 */
.L_x_118:
[----:B-1----:R-:W1:Y:S02]  /*5f00*/  LDC R5, c[0x0][0x800] ;  /* 0x00020000ff057b82 */ /* 0x002e640000000800 */
[----:B-1----:R2:W-:Y:S02]  /*5f10*/  SYNCS.ARRIVE.TRANS64.RED.A0TR RZ, [UR4+0x60], R5 ;  /* 0x00006005ffff79a7 */ /* 0x0025e40008300404 */
.L_x_117:
[----:B------:R-:W-:Y:S05]  /*5f20*/  BSYNC B0 ;  /* 0x0000000000007941 */ /* 0x000fea0003800000 */
.L_x_116:
[----:B------:R-:W-:Y:S05]  /*5f30*/  @!P2 BRA `(.L_x_119) ;  /* 0x000000000004a947 */ /* 0x000fea0003800000 */
[----:B------:R-:W-:Y:S01]  /*5f40*/  BPT.TRAP 0x1 ;  /* 0x000000040000795c */ /* 0x000fe20000300000 */
.L_x_119:
[----:B------:R-:W-:-:S04]  /*5f50*/  UIADD3 UR5, UR4, 0x60, URZ ;  /* 0x0000006004057890 */ /* 0x000fc8000fffe03f */
[----:B------:R-:W-:-:S09]  /*5f60*/  UPRMT UR5, UR36, 0x654, UR5 ;  /* 0x0000065424057896 */ /* 0x000fd20008000005 */
[----:B------:R-:W-:Y:S01]  /*5f70*/  SYNCS.ARRIVE.TRANS64.RED.A1T0 RZ, [UR5], RZ ;  /* 0x000000ffffff79a7 */ /* 0x000fe20008100405 */
[----:B------:R-:W-:Y:S05]  /*5f80*/  @!P2 BRA `(.L_x_120) ;  /* 0x000000000004a947 */ /* 0x000fea0003800000 */
[----:B------:R-:W-:Y:S01]  /*5f90*/  BPT.TRAP 0x1 ;  /* 0x000000040000795c */ /* 0x000fe20000300000 */
.L_x_120:
[----:B------:R-:W3:Y:S02]  /*5fa0*/  SYNCS.PHASECHK.TRANS64.TRYWAIT P1, [UR4+0x88], R4 ;  /* 0x00008804ff0075a7 */ /* 0x000ee40008020144 */
[----:B---3--:R-:W-:Y:S05]  /*5fb0*/  @!P1 BRA `(.L_x_121) ;  /* 0x0000002000009947 */ /* 0x008fea0003800000 */
.L_x_175:
[----:B------:R-:W-:Y:S04]  /*5fc0*/  BSSY B0, `(.L_x_122) ;  /* 0x0000010000007945 */ /* 0x000fe80003800000 */
[----:B------:R-:W-:Y:S05]  /*5fd0*/  @!P0 BRA `(.L_x_123) ;  /* 0x0000000000388947 */ /* 0x000fea0003800000 */
[----:B------:R-:W-:Y:S01]  /*5fe0*/  UIADD3 UR16, UP0, UR6, 0x3f0, URZ ;  /* 0x000003f006107890 */ /* 0x000fe2000ff1e03f */
[----:B------:R-:W-:Y:S01]  /*5ff0*/  R2UR UR12, R7 ;  /* 0x00000000070c72ca */ /* 0x000fe200000e0000 */
[----:B------:R-:W-:Y:S02]  /*6000*/  UIADD3 UR10, UR18, 0x20, URZ ;  /* 0x00000020120a7890 */ /* 0x000fe4000fffe03f */
[----:B------:R-:W-:Y:S02]  /*6010*/  UIADD3 UR8, UR4, 0x2200, URZ ;  /* 0x0000220004087890 */ /* 0x000fe4000fffe03f */
[----:B------:R-:W-:Y:S02]  /*6020*/  UIADD3 UR9, UR4, 0x68, URZ ;  /* 0x0000006804097890 */ /* 0x000fe4000fffe03f */
[----:B------:R-:W-:Y:S01]  /*6030*/  UIADD3.X UR17, URZ, UR7, URZ, UP0, !UPT ;  /* 0x000000073f117290 */ /* 0x000fe200087fe43f */
[----:B------:R-:W-:Y:S01]  /*6040*/  UMOV UR20, 0x0 ;  /* 0x0000000000147882 */ /* 0x000fe20000000000 */
[----:B------:R-:W-:Y:S01]  /*6050*/  UMOV UR21, 0x10000000 ;  /* 0x1000000000157882 */ /* 0x000fe20000000000 */
[----:B------:R-:W-:-:S06]  /*6060*/  UMOV UR11, UR19 ;  /* 0x00000013000b7c82 */ /* 0x000fcc0008000000 */
[----:B------:R3:W-:Y:S02]  /*6070*/  UTMALDG.3D [UR8], [UR16], desc[UR20] ;  /* 0x00001408100075b4 */ /* 0x0007e40008011000 */
[----:B---3--:R-:W-:Y:S05]  /*6080*/  @!P2 BRA `(.L_x_124) ;  /* 0x000000000004a947 */ /* 0x008fea0003800000 */
[----:B------:R-:W-:Y:S01]  /*6090*/  BPT.TRAP 0x1 ;  /* 0x000000040000795c */ /* 0x000fe20000300000 */
.L_x_124:
[----:B-12---:R-:W1:Y:S02]  /*60a0*/  LDC R5, c[0x0][0x800] ;  /* 0x00020000ff057b82 */ /* 0x006e640000000800 */
[----:B-1----:R3:W-:Y:S02]  /*60b0*/  SYNCS.ARRIVE.TRANS64.RED.A0TR RZ, [UR4+0x68], R5 ;  /* 0x00006805ffff79a7 */ /* 0x0027e40008300404 */
.L_x_123:
[----:B------:R-:W-:Y:S05]  /*60c0*/  BSYNC B0 ;  /* 0x0000000000007941 */ /* 0x000fea0003800000 */
.L_x_122:
[----:B------:R-:W-:Y:S05]  /*60d0*/  @!P2 BRA `(.L_x_125) ;  /* 0x000000000004a947 */ /* 0x000fea0003800000 */
[----:B------:R-:W-:Y:S01]  /*60e0*/  BPT.TRAP 0x1 ;  /* 0x000000040000795c */ /* 0x000fe20000300000 */
.L_x_125:
[----:B------:R-:W-:-:S04]  /*60f0*/  UIADD3 UR5, UR4, 0x68, URZ ;  /* 0x0000006804057890 */ /* 0x000fc8000fffe03f */
[----:B------:R-:W-:-:S09]  /*6100*/  UPRMT UR5, UR36, 0x654, UR5 ;  /* 0x0000065424057896 */ /* 0x000fd20008000005 */
[----:B------:R-:W-:Y:S01]  /*6110*/  SYNCS.ARRIVE.TRANS64.RED.A1T0 RZ, [UR5], RZ ;  /* 0x000000ffffff79a7 */ /* 0x000fe20008100405 */
[----:B------:R-:W-:Y:S05]  /*6120*/  @!P2 BRA `(.L_x_126) ;  /* 0x000000000004a947 */ /* 0x000fea0003800000 */
[----:B------:R-:W-:Y:S01]  /*6130*/  BPT.TRAP 0x1 ;  /* 0x000000040000795c */ /* 0x000fe20000300000 */
.L_x_126:
[----:B------:R-:W4:Y:S02]  /*6140*/  SYNCS.PHASECHK.TRANS64.TRYWAIT P1, [UR4+0x90], R4 ;  /* 0x00009004ff0075a7 */ /* 0x000f240008020144 */
[----:B----4-:R-:W-:Y:S05]  /*6150*/  @!P1 BRA `(.L_x_127) ;  /* 0x0000001c00b09947 */ /* 0x010fea0003800000 */
.L_x_176:
        /* <DEDUP_REMOVED lines=12> */
[----:B----4-:R-:W-:Y:S05]  /*6220*/  @!P2 BRA `(.L_x_130) ;  /* 0x000000000004a947 */ /* 0x010fea0003800000 */
[----:B------:R-:W-:Y:S01]  /*6230*/  BPT.TRAP 0x1 ;  /* 0x000000040000795c */ /* 0x000fe20000300000 */
.L_x_130:
[----:B-123--:R-:W1:Y:S02]  /*6240*/  LDC R5, c[0x0][0x800] ;  /* 0x00020000ff057b82 */ /* 0x00ee640000000800 */
[----:B-1----:R4:W-:Y:S02]  /*6250*/  SYNCS.ARRIVE.TRANS64.RED.A0TR RZ, [UR4+0x70], R5 ;  /* 0x00007005ffff79a7 */ /* 0x0029e40008300404 */
.L_x_129:
[----:B------:R-:W-:Y:S05]  /*6260*/  BSYNC B0 ;  /* 0x0000000000007941 */ /* 0x000fea0003800000 */
.L_x_128:
[----:B------:R-:W-:Y:S05]  /*6270*/  @!P2 BRA `(.L_x_131) ;  /* 0x000000000004a947 */ /* 0x000fea0003800000 */
[----:B------:R-:W-:Y:S01]  /*6280*/  BPT.TRAP 0x1 ;  /* 0x000000040000795c */ /* 0x000fe20000300000 */
.L_x_131:
[----:B------:R-:W-:-:S04]  /*6290*/  UIADD3 UR5, UR4, 0x70, URZ ;  /* 0x0000007004057890 */ /* 0x000fc8000fffe03f */
[----:B------:R-:W-:-:S09]  /*62a0*/  UPRMT UR5, UR36, 0x654, UR5 ;  /* 0x0000065424057896 */ /* 0x000fd20008000005 */
[----:B------:R-:W-:Y:S01]  /*62b0*/  SYNCS.ARRIVE.TRANS64.RED.A1T0 RZ, [UR5], RZ ;  /* 0x000000ffffff79a7 */ /* 0x000fe20008100405 */
[----:B------:R-:W-:Y:S05]  /*62c0*/  @!P2 BRA `(.L_x_132) ;  /* 0x000000000004a947 */ /* 0x000fea0003800000 */
[----:B------:R-:W-:Y:S01]  /*62d0*/  BPT.TRAP 0x1 ;  /* 0x000000040000795c */ /* 0x000fe20000300000 */
.L_x_132:
[----:B------:R-:W5:Y:S02]  /*62e0*/  SYNCS.PHASECHK.TRANS64.TRYWAIT P1, [UR4+0x98], R4 ;  /* 0x00009804ff0075a7 */ /* 0x000f640008020144 */
[----:B-----5:R-:W-:Y:S05]  /*62f0*/  @!P1 BRA `(.L_x_133) ;  /* 0x0000001c00609947 */ /* 0x020fea0003800000 */
.L_x_177:
[----:B------:R-:W-:Y:S04]  /*6300*/  BSSY B0, `(.L_x_134) ;  /* 0x0000010000007945 */ /* 0x000fe80003800000 */
[----:B------:R-:W-:Y:S05]  /*6310*/  @!P0 BRA `(.L_x_135) ;  /* 0x0000000000388947 */ /* 0x000fea0003800000 */
[----:B------:R-:W-:Y:S01]  /*6320*/  R2UR UR12, R7 ;  /* 0x00000000070c72ca */ /* 0x000fe200000e0000 */
[----:B------:R-:W-:Y:S02]  /*6330*/  UIADD3 UR16, UP0, UR6, 0x3f0, URZ ;  /* 0x000003f006107890 */ /* 0x000fe4000ff1e03f */
        /* <DEDUP_REMOVED lines=8> */
[----:B-1----:R-:W-:Y:S05]  /*63c0*/  @!P2 BRA `(.L_x_136) ;  /* 0x000000000004a947 */ /* 0x002fea0003800000 */
[----:B------:R-:W-:Y:S01]  /*63d0*/  BPT.TRAP 0x1 ;  /* 0x000000040000795c */ /* 0x000fe20000300000 */
.L_x_136:
[----:B------:R-:W1:Y:S02]  /*63e0*/  LDC R4, c[0x0][0x800] ;  /* 0x00020000ff047b82 */ /* 0x000e640000000800 */
[----:B-1----:R1:W-:Y:S02]  /*63f0*/  SYNCS.ARRIVE.TRANS64.RED.A0TR RZ, [UR4+0x78], R4 ;  /* 0x00007804ffff79a7 */ /* 0x0023e40008300404 */
.L_x_135:
[----:B------:R-:W-:Y:S05]  /*6400*/  BSYNC B0 ;  /* 0x0000000000007941 */ /* 0x000fea0003800000 */
.L_x_134:
[----:B------:R-:W-:Y:S05]  /*6410*/  @!P2 BRA `(.L_x_137) ;  /* 0x000000000004a947 */ /* 0x000fea0003800000 */
[----:B------:R-:W-:Y:S01]  /*6420*/  BPT.TRAP 0x1 ;  /* 0x000000040000795c */ /* 0x000fe20000300000 */
.L_x_137:
[----:B------:R-:W-:Y:S01]  /*6430*/  IADD3 R16, P0, R16, UR52, RZ ;  /* 0x0000003410107c10 */ /* 0x000fe2000ff1e0ff */
[----:B------:R-:W-:Y:S01]  /*6440*/  UIADD3 UR4, UR4, 0x78, URZ ;  /* 0x0000007804047890 */ /* 0x000fe2000fffe03f */
[----:B------:R-:W-:Y:S01]  /*6450*/  LOP3.LUT R0, R0, 0x1, RZ, 0x3c, !PT ;  /* 0x0000000100007812 */ /* 0x000fe200078e3cff */
[----:B------:R-:W-:Y:S01]  /*6460*/  IMAD.MOV.U32 R20, RZ, RZ, -0x1 ;  /* 0xffffffffff147424 */ /* 0x000fe200078e00ff */
[----:B------:R-:W-:Y:S01]  /*6470*/  IADD3.X R17, R17, UR38, RZ, P0, !PT ;  /* 0x0000002611117c10 */ /* 0x000fe200087fe4ff */
[----:B------:R-:W-:Y:S01]  /*6480*/  UPRMT UR4, UR36, 0x654, UR4 ;  /* 0x0000065424047896 */ /* 0x000fe20008000004 */
[----:B------:R-:W-:Y:S01]  /*6490*/  ISETP.GE.U32.AND P0, PT, R16, UR22, PT ;  /* 0x0000001610007c0c */ /* 0x000fe2000bf06070 */
[----:B------:R-:W-:Y:S01]  /*64a0*/  IMAD.MOV.U32 R12, RZ, RZ, -0x1 ;  /* 0xffffffffff0c7424 */ /* 0x000fe200078e00ff */
[----:B-1----:R-:W-:Y:S01]  /*64b0*/  PRMT R4, RZ, 0x7610, R4 ;  /* 0x00007610ff047816 */ /* 0x002fe20000000004 */
[----:B------:R-:W-:Y:S01]  /*64c0*/  IMAD.MOV.U32 R7, RZ, RZ, -0x1 ;  /* 0xffffffffff077424 */ /* 0x000fe200078e00ff */
[----:B------:R-:W-:-:S04]  /*64d0*/  ISETP.GE.U32.AND.EX P0, PT, R17, UR23, PT, P0 ;  /* 0x0000001711007c0c */ /* 0x000fc8000bf06100 */
[----:B------:R-:W-:Y:S09]  /*64e0*/  SYNCS.ARRIVE.TRANS64.RED.A1T0 RZ, [UR4], RZ ;  /* 0x000000ffffff79a7 */ /* 0x000ff20008100404 */
[----:B------:R-:W-:Y:S05]  /*64f0*/  @P0 BRA `(.L_x_138) ;  /* 0x0000000400580947 */ /* 0x000fea0003800000 */
[----:B------:R-:W1:Y:S01]  /*6500*/  S2R R15, SR_CTAID.X ;  /* 0x00000000000f7919 */ /* 0x000e620000002500 */
[----:B------:R-:W5:Y:S01]  /*6510*/  LDC.64 R12, c[0x0][0x8d0] ;  /* 0x00023400ff0c7b82 */ /* 0x000f620000000a00 */
[----:B------:R-:W-:Y:S01]  /*6520*/  ULDC UR4, c[0x0][0x150] ;  /* 0x0000540000047ab9 */ /* 0x000fe20000000800 */
[----:B------:R-:W-:Y:S01]  /*6530*/  MOV R7, R16 ;  /* 0x0000001000077202 */ /* 0x000fe20000000f00 */
[----:B------:R-:W2:Y:S01]  /*6540*/  S2R R19, SR_CTAID.Y ;  /* 0x0000000000137919 */ /* 0x000ea20000002600 */
[----:B------:R-:W-:-:S04]  /*6550*/  IMAD.MOV.U32 R21, RZ, RZ, R17 ;  /* 0x000000ffff157224 */ /* 0x000fc800078e0011 */
[----:B------:R-:W2:Y:S08]  /*6560*/  LDC R22, c[0x0][0x144] ;  /* 0x00005100ff167b82 */ /* 0x000eb00000000800 */
[----:B------:R-:W3:Y:S01]  /*6570*/  LDC R20, c[0x0][0x8d8] ;  /* 0x00023600ff147b82 */ /* 0x000ee20000000800 */
[----:B-----5:R-:W-:-:S04]  /*6580*/  ISETP.NE.U32.AND P0, PT, R12, RZ, PT ;  /* 0x000000ff0c00720c */ /* 0x020fc80003f05070 */
[----:B------:R-:W-:Y:S02]  /*6590*/  ISETP.NE.AND.EX P0, PT, R13, RZ, PT, P0 ;  /* 0x000000ff0d00720c */ /* 0x000fe40003f05300 */
[----:B-1----:R-:W-:Y:S02]  /*65a0*/  I2FP.F32.U32 R4, R15 ;  /* 0x0000000f00047245 */ /* 0x002fe40000201000 */
[----:B--2---:R-:W-:-:S03]  /*65b0*/  I2FP.F32.U32 R23, R19 ;  /* 0x0000001300177245 */ /* 0x004fc60000201000 */
[----:B------:R-:W-:-:S04]  /*65c0*/  FMUL R4, R4, UR4 ;  /* 0x0000000404047c20 */ /* 0x000fc80008400000 */
[----:B------:R1:W2:Y:S02]  /*65d0*/  F2I.U32.TRUNC.NTZ R14, R4 ;  /* 0x00000004000e7305 */ /* 0x0002a4000020f000 */
[----:B---3--:R-:W-:Y:S05]  /*65e0*/  @!P0 BRA `(.L_x_139) ;  /* 0x0000000000308947 */ /* 0x008fea0003800000 */
[----:B----4-:R-:W3:Y:S02]  /*65f0*/  LDC R5, c[0x0][0x8dc] ;  /* 0x00023700ff057b82 */ /* 0x010ee40000000800 */
[----:B---3--:R-:W-:-:S05]  /*6600*/  IADD3 R5, P0, R16, R5, RZ ;  /* 0x0000000510057210 */ /* 0x008fca0007f1e0ff */
[----:B------:R-:W-:-:S04]  /*6610*/  IMAD.X R21, RZ, RZ, R17, P0 ;  /* 0x000000ffff157224 */ /* 0x000fc800000e0611 */
[----:B------:R-:W-:-:S04]  /*6620*/  IMAD.WIDE.U32 R6, R21, R12, RZ ;  /* 0x0000000c15067225 */ /* 0x000fc800078e00ff */
[----:B------:R-:W-:-:S04]  /*6630*/  IMAD.WIDE.U32 R6, P0, R5, R13, R6 ;  /* 0x0000000d05067225 */ /* 0x000fc80007800006 */
[----:B-1----:R-:W-:-:S04]  /*6640*/  IMAD.WIDE.U32 R4, R5, R12, RZ ;  /* 0x0000000c05047225 */ /* 0x002fc800078e00ff */
[----:B------:R-:W-:Y:S01]  /*6650*/  IMAD.MOV.U32 R4, RZ, RZ, R7 ;  /* 0x000000ffff047224 */ /* 0x000fe200078e0007 */
[----:B------:R-:W-:Y:S01]  /*6660*/  IADD3 RZ, P1, R5, R6, RZ ;  /* 0x0000000605ff7210 */ /* 0x000fe20007f3e0ff */
[----:B------:R-:W-:-:S04]  /*6670*/  IMAD.X R5, RZ, RZ, RZ, P0 ;  /* 0x000000ffff057224 */ /* 0x000fc800000e06ff */
[----:B------:R-:W-:-:S04]  /*6680*/  IMAD.WIDE.U32.X R4, R21, R13, R4, P1 ;  /* 0x0000000d15047225 */ /* 0x000fc800008e0404 */
[----:B------:R-:W-:Y:S02]  /*6690*/  IMAD.MOV.U32 R7, RZ, RZ, R4 ;  /* 0x000000ffff077224 */ /* 0x000fe400078e0004 */
[----:B------:R-:W-:-:S07]  /*66a0*/  IMAD.MOV.U32 R21, RZ, RZ, R5 ;  /* 0x000000ffff157224 */ /* 0x000fce00078e0005 */
.L_x_139:
[----:B------:R-:W-:Y:S01]  /*66b0*/  ULDC UR4, c[0x0][0x154] ;  /* 0x0000550000047ab9 */ /* 0x000fe20000000800 */
[----:B------:R-:W3:Y:S01]  /*66c0*/  LDC R12, c[0x0][0x148] ;  /* 0x00005200ff0c7b82 */ /* 0x000ee20000000800 */
[----:B------:R-:W-:Y:S01]  /*66d0*/  FMUL R23, R23, UR4 ;  /* 0x0000000417177c20 */ /* 0x000fe20008400000 */
[----:B------:R-:W-:Y:S01]  /*66e0*/  ISETP.NE.AND P2, PT, R2, 0x1, PT ;  /* 0x000000010200780c */ /* 0x000fe20003f45270 */
[----:B--2---:R-:W-:Y:S01]  /*66f0*/  IMAD.MOV R6, RZ, RZ, -R14 ;  /* 0x000000ffff067224 */ /* 0x004fe200078e0a0e */
[-CC-:B------:R-:W-:Y:S02]  /*6700*/  SHF.R.U64 R14, R7, R20.reuse, R21.reuse ;  /* 0x00000014070e7219 */ /* 0x180fe40000001215 */
[----:B------:R-:W-:Y:S01]  /*6710*/  SHF.R.U32.HI R20, RZ, R20, R21 ;  /* 0x00000014ff147219 */ /* 0x000fe20000011615 */
[----:B------:R-:W2:Y:S01]  /*6720*/  F2I.U32.TRUNC.NTZ R23, R23 ;  /* 0x0000001700177305 */ /* 0x000ea2000020f000 */
[----:B-1--4-:R-:W1:Y:S01]  /*6730*/  LDC.64 R4, c[0x0][0x8c8] ;  /* 0x00023200ff047b82 */ /* 0x012e620000000a00 */
[----:B------:R-:W-:Y:S01]  /*6740*/  IADD3 R21, P0, RZ, -R14, RZ ;  /* 0x8000000eff157210 */ /* 0x000fe20007f1e0ff */
[----:B------:R-:W-:-:S04]  /*6750*/  IMAD R15, R22, R6, R15 ;  /* 0x00000006160f7224 */ /* 0x000fc800078e020f */
[----:B------:R-:W-:Y:S02]  /*6760*/  IMAD.X R7, RZ, RZ, ~R20, P0 ;  /* 0x000000ffff077224 */ /* 0x000fe400000e0e14 */
[----:B------:R-:W4:Y:S01]  /*6770*/  LDC R24, c[0x0][0x8c0] ;  /* 0x00023000ff187b82 */ /* 0x000f220000000800 */
[----:B--2---:R-:W-:-:S07]  /*6780*/  IADD3 R13, -R23, RZ, RZ ;  /* 0x000000ff170d7210 */ /* 0x004fce0007ffe1ff */
[----:B------:R-:W2:Y:S01]  /*6790*/  LDC R27, c[0x0][0x900] ;  /* 0x00024000ff1b7b82 */ /* 0x000ea20000000800 */
[----:B---3--:R-:W-:-:S07]  /*67a0*/  @P2 IMAD R15, R12, R13, R19 ;  /* 0x0000000d0c0f2224 */ /* 0x008fce00078e0213 */
[----:B------:R-:W3:Y:S01]  /*67b0*/  LDC.64 R12, c[0x0][0x8e8] ;  /* 0x00023a00ff0c7b82 */ /* 0x000ee20000000a00 */
[----:B-1----:R-:W-:-:S04]  /*67c0*/  IMAD R6, R7, R4, RZ ;  /* 0x0000000407067224 */ /* 0x002fc800078e02ff */
[C---:B------:R-:W-:Y:S02]  /*67d0*/  IMAD R7, R21.reuse, R5, R6 ;  /* 0x0000000515077224 */ /* 0x040fe400078e0206 */
[----:B------:R-:W-:Y:S01]  /*67e0*/  IMAD.WIDE.U32 R4, R21, R4, R16 ;  /* 0x0000000415047225 */ /* 0x000fe200078e0010 */
[----:B------:R-:W1:Y:S03]  /*67f0*/  LDC R6, c[0x0][0x8b0] ;  /* 0x00022c00ff067b82 */ /* 0x000e660000000800 */
[----:B------:R-:W-:-:S05]  /*6800*/  IMAD.IADD R5, R5, 0x1, R7 ;  /* 0x0000000105057824 */ /* 0x000fca00078e0207 */
[----:B------:R-:W2:Y:S01]  /*6810*/  LDC R25, c[0x0][0x8f0] ;  /* 0x00023c00ff197b82 */ /* 0x000ea20000000800 */
[-CC-:B----4-:R-:W-:Y:S02]  /*6820*/  SHF.R.U64 R22, R4, R24.reuse, R5.reuse ;  /* 0x0000001804167219 */ /* 0x190fe40000001205 */
[----:B------:R-:W-:-:S05]  /*6830*/  SHF.R.U32.HI R5, RZ, R24, R5 ;  /* 0x00000018ff057219 */ /* 0x000fca0000011605 */
[----:B------:R-:W4:Y:S01]  /*6840*/  LDC R21, c[0x0][0x8e0] ;  /* 0x00023800ff157b82 */ /* 0x000f220000000800 */
[----:B---3--:R-:W-:-:S04]  /*6850*/  ISETP.NE.U32.AND P0, PT, R12, RZ, PT ;  /* 0x000000ff0c00720c */ /* 0x008fc80003f05070 */
[----:B------:R-:W-:-:S03]  /*6860*/  ISETP.NE.AND.EX P0, PT, R13, RZ, PT, P0 ;  /* 0x000000ff0d00720c */ /* 0x000fc60003f05300 */
[----:B------:R-:W3:Y:S01]  /*6870*/  LDC R20, c[0x0][0x8b8] ;  /* 0x00022e00ff147b82 */ /* 0x000ee20000000800 */
[-CC-:B-1----:R-:W-:Y:S02]  /*6880*/  SHF.R.U64 R23, R22, R6.reuse, R5.reuse ;  /* 0x0000000616177219 */ /* 0x182fe40000001205 */
[----:B------:R-:W-:-:S04]  /*6890*/  SHF.R.U32.HI R4, RZ, R6, R5 ;  /* 0x00000006ff047219 */ /* 0x000fc80000011605 */
[-CC-:B--2---:R-:W-:Y:S01]  /*68a0*/  SHF.R.U64 R24, R23, R27.reuse, R4.reuse ;  /* 0x0000001b17187219 */ /* 0x184fe20000001204 */
[----:B------:R-:W1:Y:S01]  /*68b0*/  LDC R19, c[0x0][0x8a8] ;  /* 0x00022a00ff137b82 */ /* 0x000e620000000800 */
[----:B------:R-:W-:-:S03]  /*68c0*/  SHF.R.U32.HI R27, RZ, R27, R4 ;  /* 0x0000001bff1b7219 */ /* 0x000fc60000011604 */
[----:B------:R-:W-:Y:S02]  /*68d0*/  IMAD.MOV.U32 R4, RZ, RZ, R24 ;  /* 0x000000ffff047224 */ /* 0x000fe400078e0018 */
[----:B------:R-:W-:Y:S01]  /*68e0*/  IMAD.MOV.U32 R5, RZ, RZ, R27 ;  /* 0x000000ffff057224 */ /* 0x000fe200078e001b */
[----:B------:R-:W-:Y:S06]  /*68f0*/  @!P0 BRA `(.L_x_140) ;  /* 0x0000000000288947 */ /* 0x000fec0003800000 */
[----:B------:R-:W2:Y:S02]  /*6900*/  LDC R5, c[0x0][0x8f4] ;  /* 0x00023d00ff057b82 */ /* 0x000ea40000000800 */
[----:B--2---:R-:W-:-:S05]  /*6910*/  IADD3 R5, P0, R24, R5, RZ ;  /* 0x0000000518057210 */ /* 0x004fca0007f1e0ff */
[----:B------:R-:W-:-:S04]  /*6920*/  IMAD.X R27, RZ, RZ, R27, P0 ;  /* 0x000000ffff1b7224 */ /* 0x000fc800000e061b */
[----:B------:R-:W-:-:S04]  /*6930*/  IMAD.WIDE.U32 R6, R27, R12, RZ ;  /* 0x0000000c1b067225 */ /* 0x000fc800078e00ff */
[----:B------:R-:W-:-:S04]  /*6940*/  IMAD.WIDE.U32 R6, P0, R5, R13, R6 ;  /* 0x0000000d05067225 */ /* 0x000fc80007800006 */
[----:B------:R-:W-:-:S04]  /*6950*/  IMAD.WIDE.U32 R4, R5, R12, RZ ;  /* 0x0000000c05047225 */ /* 0x000fc800078e00ff */
[----:B------:R-:W-:Y:S01]  /*6960*/  IMAD.MOV.U32 R4, RZ, RZ, R7 ;  /* 0x000000ffff047224 */ /* 0x000fe200078e0007 */
[----:B------:R-:W-:Y:S01]  /*6970*/  IADD3 RZ, P1, R5, R6, RZ ;  /* 0x0000000605ff7210 */ /* 0x000fe20007f3e0ff */
[----:B------:R-:W-:-:S04]  /*6980*/  IMAD.X R5, RZ, RZ, RZ, P0 ;  /* 0x000000ffff057224 */ /* 0x000fc800000e06ff */
[----:B------:R-:W-:-:S08]  /*6990*/  IMAD.WIDE.U32.X R4, R27, R13, R4, P1 ;  /* 0x0000000d1b047225 */ /* 0x000fd000008e0404 */
.L_x_140:
[----:B------:R-:W-:Y:S02]  /*69a0*/  SHF.R.U64 R4, R4, R25, R5 ;  /* 0x0000001904047219 */ /* 0x000fe40000001205 */
[----:B------:R-:W-:Y:S02]  /*69b0*/  LOP3.LUT R23, R23, R8, RZ, 0xc0, !PT ;  /* 0x0000000817177212 */ /* 0x000fe400078ec0ff */
[----:B------:R-:W-:Y:S01]  /*69c0*/  LOP3.LUT R22, R22, R3, RZ, 0xc0, !PT ;  /* 0x0000000316167212 */ /* 0x000fe200078ec0ff */
[----:B------:R-:W-:Y:S01]  /*69d0*/  IMAD.MOV R5, RZ, RZ, -R4 ;  /* 0x000000ffff057224 */ /* 0x000fe200078e0a04 */
[----:B------:R-:W-:Y:S01]  /*69e0*/  MOV R7, R14 ;  /* 0x0000000e00077202 */ /* 0x000fe20000000f00 */
[----:B------:R-:W-:Y:S02]  /*69f0*/  IMAD R23, R4, UR13, R23 ;  /* 0x0000000d04177c24 */ /* 0x000fe4000f8e0217 */
[----:B----4-:R-:W-:Y:S02]  /*6a00*/  IMAD R24, R5, R21, R24 ;  /* 0x0000001505187224 */ /* 0x010fe400078e0218 */
[----:B---3--:R-:W-:-:S02]  /*6a10*/  IMAD R20, R23, R20, R15 ;  /* 0x0000001417147224 */ /* 0x008fc400078e020f */
[----:B-1----:R-:W-:Y:S02]  /*6a20*/  IMAD R19, R24, R19, R22 ;  /* 0x0000001318137224 */ /* 0x002fe400078e0216 */
[----:B------:R-:W-:-:S03]  /*6a30*/  IMAD.MOV.U32 R4, RZ, RZ, 0x1 ;  /* 0x00000001ff047424 */ /* 0x000fc600078e00ff */
[----:B------:R-:W-:Y:S02]  /*6a40*/  SEL R12, R19, R20, !P2 ;  /* 0x00000014130c7207 */ /* 0x000fe40005000000 */
[----:B------:R-:W-:-:S07]  /*6a50*/  SEL R20, R20, R19, !P2 ;  /* 0x0000001314147207 */ /* 0x000fce0005000000 */
.L_x_138:
[----:B------:R-:W-:-:S13]  /*6a60*/  LOP3.LUT P0, RZ, R4, 0xff, RZ, 0xc0, !PT ;  /* 0x000000ff04ff7812 */ /* 0x000fda000780c0ff */
[----:B------:R-:W-:Y:S05]  /*6a70*/  @P0 BRA `(.L_x_141) ;  /* 0xfffffff000580947 */ /* 0x000fea000383ffff */
.L_x_109:
[----:B------:R-:W-:-:S13]  /*6a80*/  ELECT P0, URZ, PT ;  /* 0x00000000003f782f */ /* 0x000fda0003800000 */
[----:B------:R-:W-:Y:S05]  /*6a90*/  @!P0 BRA `(.L_x_13) ;  /* 0x0000001000908947 */ /* 0x000fea0003800000 */
[----:B------:R-:W-:-:S04]  /*6aa0*/  LOP3.LUT R18, R18, 0x2, RZ, 0xfc, !PT ;  /* 0x0000000212127812 */ /* 0x000fc800078efcff */
[----:B------:R-:W-:-:S13]  /*6ab0*/  ISETP.NE.AND P1, PT, R18, 0x3, PT ;  /* 0x000000031200780c */ /* 0x000fda0003f25270 */
[----:B------:R-:W-:Y:S05]  /*6ac0*/  @!P1 BRA `(.L_x_142) ;  /* 0x0000000000049947 */ /* 0x000fea0003800000 */
[----:B------:R-:W-:Y:S01]  /*6ad0*/  BPT.TRAP 0x1 ;  /* 0x000000040000795c */ /* 0x000fe20000300000 */
.L_x_142:
[----:B---3--:R-:W-:Y:S01]  /*6ae0*/  IMAD.U32 R4, RZ, RZ, UR36 ;  /* 0x00000024ff047e24 */ /* 0x008fe2000f8e00ff */
[----:B------:R-:W-:Y:S02]  /*6af0*/  MOV R3, 0x400 ;  /* 0x0000040000037802 */ /* 0x000fe40000000f00 */
[----:B------:R-:W-:Y:S02]  /*6b00*/  SHF.L.U32 R2, R0, 0x1f, RZ ;  /* 0x0000001f00027819 */ /* 0x000fe400000006ff */
[----:B------:R-:W-:-:S04]  /*6b10*/  LEA R3, R4, R3, 0x18 ;  /* 0x0000000304037211 */ /* 0x000fc800078ec0ff */
[----:B------:R-:W1:Y:S02]  /*6b20*/  SYNCS.PHASECHK.TRANS64.TRYWAIT P0, [R3+URZ+0x80], R2 ;  /* 0x00008002030075a7 */ /* 0x000e64000800017f */
[----:B-1----:R-:W-:Y:S05]  /*6b30*/  @!P0 BRA `(.L_x_143) ;  /* 0x0000001400688947 */ /* 0x002fea0003800000 */
.L_x_178:
[----:B------:R-:W-:Y:S05]  /*6b40*/  @!P1 BRA `(.L_x_144) ;  /* 0x0000000000049947 */ /* 0x000fea0003800000 */
[----:B------:R-:W-:Y:S01]  /*6b50*/  BPT.TRAP 0x1 ;  /* 0x000000040000795c */ /* 0x000fe20000300000 */
.L_x_144:
[----:B------:R-:W3:Y:S02]  /*6b60*/  SYNCS.PHASECHK.TRANS64.TRYWAIT P0, [R3+URZ+0x88], R2 ;  /* 0x00008802030075a7 */ /* 0x000ee4000800017f */
[----:B---3--:R-:W-:Y:S05]  /*6b70*/  @!P0 BRA `(.L_x_145) ;  /* 0x00000014006c8947 */ /* 0x008fea0003800000 */
.L_x_179:
[----:B------:R-:W-:Y:S05]  /*6b80*/  @!P1 BRA `(.L_x_146) ;  /* 0x0000000000049947 */ /* 0x000fea0003800000 */
[----:B------:R-:W-:Y:S01]  /*6b90*/  BPT.TRAP 0x1 ;  /* 0x000000040000795c */ /* 0x000fe20000300000 */
.L_x_146:
[----:B------:R-:W1:Y:S02]  /*6ba0*/  SYNCS.PHASECHK.TRANS64.TRYWAIT P0, [R3+URZ+0x90], R2 ;  /* 0x00009002030075a7 */ /* 0x000e64000800017f */
[----:B-1----:R-:W-:Y:S05]  /*6bb0*/  @!P0 BRA `(.L_x_147) ;  /* 0x0000001400708947 */ /* 0x002fea0003800000 */
.L_x_180:
[----:B------:R-:W-:Y:S05]  /*6bc0*/  @!P1 BRA `(.L_x_148) ;  /* 0x0000000000049947 */ /* 0x000fea0003800000 */
[----:B------:R-:W-:Y:S01]  /*6bd0*/  BPT.TRAP 0x1 ;  /* 0x000000040000795c */ /* 0x000fe20000300000 */
.L_x_148:
[----:B------:R-:W-:-:S07]  /*6be0*/  SHF.L.U32 R0, R0, 0x1f, RZ ;  /* 0x0000001f00007819 */ /* 0x000fce00000006ff */
.L_x_149:
[----:B------:R1:W1:Y:S02]  /*6bf0*/  SYNCS.PHASECHK.TRANS64.TRYWAIT P0, [R3+URZ+0x98], R0 ;  /* 0x00009800030075a7 */ /* 0x000264000800017f */
[----:B-1----:R-:W-:Y:S05]  /*6c00*/  @!P0 NANOSLEEP.SYNCS 0x989680 ;  /* 0x009896800000895d */ /* 0x002fea0003900000 */
[----:B------:R-:W1:Y:S02]  /*6c10*/  @!P0 SYNCS.PHASECHK.TRANS64 P0, [R3+URZ+0x98], R0 ;  /* 0x00009800030085a7 */ /* 0x000e64000800007f */
[----:B-1----:R-:W-:Y:S05]  /*6c20*/  @P0 BRA `(.L_x_13) ;  /* 0x00000010002c0947 */ /* 0x002fea0003800000 */
[----:B------:R-:W-:Y:S05]  /*6c30*/  BRA `(.L_x_149) ;  /* 0xfffffffc00ec7947 */ /* 0x000fea000383ffff */
.L_x_104:
[----:B------:R-:W-:Y:S01]  /*6c40*/  LOP3.LUT P0, RZ, R13, 0xff, RZ, 0xc0, !PT ;  /* 0x000000ff0dff7812 */ /* 0x000fe2000780c0ff */
[----:B------:R-:W-:Y:S02]  /*6c50*/  IMAD.MOV.U32 R3, RZ, RZ, 0x1 ;  /* 0x00000001ff037424 */ /* 0x000fe400078e00ff */
[----:B------:R-:W-:-:S10]  /*6c60*/  IMAD.MOV.U32 R13, RZ, RZ, RZ ;  /* 0x000000ffff0d7224 */ /* 0x000fd400078e00ff */
[----:B------:R-:W-:Y:S05]  /*6c70*/  @!P0 BRA `(.L_x_150) ;  /* 0x0000000c001c8947 */ /* 0x000fea0003800000 */
[----:B------:R-:W2:Y:S01]  /*6c80*/  LDC R3, c[0x0][0x28c] ;  /* 0x0000a300ff037b82 */ /* 0x000ea20000000800 */
[----:B------:R-:W-:Y:S01]  /*6c90*/  ULDC UR7, c[0x0][0x900] ;  /* 0x0002400000077ab9 */ /* 0x000fe20000000800 */
[----:B------:R-:W-:Y:S01]  /*6ca0*/  UMOV UR8, 0xffffffff ;  /* 0xffffffff00087882 */ /* 0x000fe20000000000 */
[----:B------:R-:W-:Y:S01]  /*6cb0*/  BSSY B0, `(.L_x_150) ;  /* 0x00000c3000007945 */ /* 0x000fe20003800000 */
[----:B-1----:R-:W-:Y:S01]  /*6cc0*/  USHF.L.U32 UR4, UR36, 0x6, URZ ;  /* 0x0000000624047899 */ /* 0x002fe2000800063f */
[----:B------:R-:W-:Y:S01]  /*6cd0*/  IMAD.MOV.U32 R11, RZ, RZ, 0x1 ;  /* 0x00000001ff0b7424 */ /* 0x000fe200078e00ff */
[----:B------:R-:W-:Y:S01]  /*6ce0*/  USHF.L.U32 UR5, UR36, 0xc, URZ ;  /* 0x0000000c24057899 */ /* 0x000fe2000800063f */
[----:B------:R-:W-:Y:S01]  /*6cf0*/  LOP3.LUT R10, R19, 0x2, RZ, 0xfc, !PT ;  /* 0x00000002130a7812 */ /* 0x000fe200078efcff */
[----:B------:R-:W-:Y:S01]  /*6d00*/  USHF.L.U32 UR8, UR8, UR7, URZ ;  /* 0x0000000708087299 */ /* 0x000fe2000800063f */
[----:B------:R-:W-:Y:S01]  /*6d10*/  IMAD.MOV.U32 R13, RZ, RZ, RZ ;  /* 0x000000ffff0d7224 */ /* 0x000fe200078e00ff */
[----:B------:R-:W-:Y:S01]  /*6d20*/  ULDC UR6, c[0x0][0x8a8] ;  /* 0x00022a0000067ab9 */ /* 0x000fe20000000800 */
[----:B------:R-:W-:-:S02]  /*6d30*/  ULOP3.LUT UR4, UR4, 0x40, URZ, 0xc0, !UPT ;  /* 0x0000004004047892 */ /* 0x000fc4000f8ec03f */
[----:B------:R-:W-:Y:S02]  /*6d40*/  ULOP3.LUT UR5, UR5, 0x1000, URZ, 0xc0, !UPT ;  /* 0x0000100005057892 */ /* 0x000fe4000f8ec03f */
[----:B------:R-:W-:Y:S02]  /*6d50*/  UIADD3 UR17, UR6, -0x1, URZ ;  /* 0xffffffff06117890 */ /* 0x000fe4000fffe03f */
[----:B------:R-:W-:Y:S02]  /*6d60*/  USHF.L.U32 UR19, UR37, UR7, URZ ;  /* 0x0000000725137299 */ /* 0x000fe4000800063f */
[----:B------:R-:W-:Y:S01]  /*6d70*/  ULOP3.LUT UR18, URZ, UR8, URZ, 0x33, !UPT ;  /* 0x000000083f127292 */ /* 0x000fe2000f8e333f */
[----:B------:R-:W-:Y:S01]  /*6d80*/  ULDC.64 UR22, c[0x0][0x198] ;  /* 0x0000660000167ab9 */ /* 0x000fe20000000a00 */
[----:B--2---:R-:W-:-:S05]  /*6d90*/  VIADD R3, R3, 0x3f ;  /* 0x0000003f03037836 */ /* 0x004fca0000000000 */
[----:B------:R-:W-:-:S04]  /*6da0*/  SHF.R.S32.HI R4, RZ, 0x1f, R3 ;  /* 0x0000001fff047819 */ /* 0x000fc80000011403 */
[----:B------:R-:W-:Y:S01]  /*6db0*/  LEA.HI R4, R4, R3, RZ, 0x6 ;  /* 0x0000000304047211 */ /* 0x000fe200078f30ff */
[----:B------:R-:W-:-:S03]  /*6dc0*/  IMAD.MOV.U32 R3, RZ, RZ, 0x1 ;  /* 0x00000001ff037424 */ /* 0x000fc600078e00ff */
[----:B------:R-:W-:-:S05]  /*6dd0*/  SHF.R.S32.HI R8, RZ, 0x6, R4 ;  /* 0x00000006ff087819 */ /* 0x000fca0000011404 */
[----:B------:R-:W-:-:S07]  /*6de0*/  VIADD R9, R8, 0x1 ;  /* 0x0000000108097836 */ /* 0x000fce0000000000 */
.L_x_161:
[----:B------:R-:W-:-:S03]  /*6df0*/  UMOV UR6, 0xffffffff ;  /* 0xffffffff00067882 */ /* 0x000fc60000000000 */
[----:B------:R-:W-:Y:S05]  /*6e00*/  BRA.DIV UR6, `(.L_x_151) ;  /* 0x0000001206f07947 */ /* 0x000fea000b800000 */
[----:B------:R-:W-:-:S13]  /*6e10*/  ELECT P6, URZ, PT ;  /* 0x00000000003f782f */ /* 0x000fda00038c0000 */
.L_x_183:
[----:B------:R-:W1:Y:S01]  /*6e20*/  LDC R4, c[0x0][0x28c] ;  /* 0x0000a300ff047b82 */ /* 0x000e620000000800 */
[----:B------:R-:W-:Y:S01]  /*6e30*/  BSSY B1, `(.L_x_152) ;  /* 0x0000038000017945 */ /* 0x000fe20003800000 */
[----:B-1----:R-:W-:-:S13]  /*6e40*/  ISETP.LT.OR P6, PT, R4, 0x1, !P6 ;  /* 0x000000010400780c */ /* 0x002fda00077c1670 */
[----:B------:R-:W-:Y:S05]  /*6e50*/  @P6 BRA `(.L_x_153) ;  /* 0x0000000000d46947 */ /* 0x000fea0003800000 */
[----:B------:R-:W-:Y:S01]  /*6e60*/  LEA R15, R12, UR4, 0x7 ;  /* 0x000000040c0f7c11 */ /* 0x000fe2000f8e38ff */
[----:B------:R-:W-:Y:S01]  /*6e70*/  IMAD.MOV.U32 R18, RZ, RZ, RZ ;  /* 0x000000ffff127224 */ /* 0x000fe200078e00ff */
[----:B------:R-:W-:Y:S01]  /*6e80*/  SHF.L.U32 R20, R20, 0x7, RZ ;  /* 0x0000000714147819 */ /* 0x000fe200000006ff */
[----:B------:R-:W-:Y:S02]  /*6e90*/  IMAD.MOV.U32 R4, RZ, RZ, R9 ;  /* 0x000000ffff047224 */ /* 0x000fe400078e0009 */
[----:B------:R-:W-:Y:S02]  /*6ea0*/  IMAD.MOV.U32 R5, RZ, RZ, R3 ;  /* 0x000000ffff057224 */ /* 0x000fe400078e0003 */
[----:B------:R-:W-:-:S07]  /*6eb0*/  IMAD.MOV.U32 R6, RZ, RZ, R13 ;  /* 0x000000ffff067224 */ /* 0x000fce00078e000d */
.L_x_156:
[----:B------:R-:W1:Y:S01]  /*6ec0*/  S2R R21, SR_CgaCtaId ;  /* 0x0000000000157919 */ /* 0x000e620000008800 */
[----:B------:R-:W-:Y:S02]  /*6ed0*/  MOV R12, 0x400 ;  /* 0x00000400000c7802 */ /* 0x000fe40000000f00 */
[----:B------:R-:W-:-:S13]  /*6ee0*/  LOP3.LUT P1, RZ, R0, 0x7f, RZ, 0xc0, !PT ;  /* 0x0000007f00ff7812 */ /* 0x000fda000782c0ff */
[----:B------:R-:W2:Y:S01]  /*6ef0*/  @!P1 LDC R14, c[0x0][0x500] ;  /* 0x00014000ff0e9b82 */ /* 0x000ea20000000800 */
[----:B-1----:R-:W-:Y:S02]  /*6f00*/  LEA R23, R21, R12, 0x18 ;  /* 0x0000000c15177211 */ /* 0x002fe400078ec0ff */
[----:B------:R-:W-:-:S03]  /*6f10*/  SHF.L.U32 R12, R5, 0x1f, RZ ;  /* 0x0000001f050c7819 */ /* 0x000fc600000006ff */
[----:B------:R-:W-:-:S04]  /*6f20*/  IMAD R21, R6, 0x8, R23 ;  /* 0x0000000806157824 */ /* 0x000fc800078e0217 */
[----:B------:R-:W1:Y:S02]  /*6f30*/  SYNCS.PHASECHK.TRANS64.TRYWAIT P0, [R21+URZ+0x30], R12 ;  /* 0x0000300c150075a7 */ /* 0x000e64000800017f */
[----:B-12---:R-:W-:Y:S05]  /*6f40*/  @!P0 BRA `(.L_x_154) ;  /* 0x0000001000c08947 */ /* 0x006fea0003800000 */
.L_x_184:
[----:B-1----:R-:W-:Y:S01]  /*6f50*/  PRMT R12, R10, 0x9910, RZ ;  /* 0x000099100a0c7816 */ /* 0x002fe200000000ff */
[----:B------:R1:W-:Y:S03]  /*6f60*/  @!P1 SYNCS.ARRIVE.TRANS64 RZ, [R21+URZ], R14 ;  /* 0x0000000e15ff99a7 */ /* 0x0003e6000800003f */
[----:B------:R-:W-:-:S13]  /*6f70*/  ISETP.NE.AND P0, PT, R12, 0x2, PT ;  /* 0x000000020c00780c */ /* 0x000fda0003f05270 */
[----:B-1----:R-:W-:Y:S05]  /*6f80*/  @P0 BRA `(.L_x_155) ;  /* 0x0000000000040947 */ /* 0x002fea0003800000 */
[----:B------:R-:W-:Y:S01]  /*6f90*/  BPT.TRAP 0x1 ;  /* 0x000000040000795c */ /* 0x000fe20000300000 */
.L_x_155:
[C---:B------:R-:W-:Y:S01]  /*6fa0*/  LEA R12, R6.reuse, UR5, 0xd ;  /* 0x00000005060c7c11 */ /* 0x040fe2000f8e68ff */
[--C-:B------:R-:W-:Y:S01]  /*6fb0*/  IMAD R14, R6, 0x4000, R23.reuse ;  /* 0x00004000060e7824 */ /* 0x100fe200078e0217 */
[----:B------:R-:W-:Y:S01]  /*6fc0*/  R2UR UR9, R21 ;  /* 0x00000000150972ca */ /* 0x000fe200000e0000 */
[----:B------:R-:W-:Y:S01]  /*6fd0*/  UIADD3 UR6, UP0, UR22, 0xf0, URZ ;  /* 0x000000f016067890 */ /* 0x000fe2000ff1e03f */
[----:B------:R-:W-:Y:S01]  /*6fe0*/  R2UR UR11, R20 ;  /* 0x00000000140b72ca */ /* 0x000fe200000e0000 */
[----:B------:R-:W-:Y:S01]  /*6ff0*/  IMAD R12, R12, 0x2, R23 ;  /* 0x000000020c0c7824 */ /* 0x000fe200078e0217 */
[----:B------:R-:W-:Y:S01]  /*7000*/  R2UR UR7, R14 ;  /* 0x000000000e0772ca */ /* 0x000fe200000e0000 */
[----:B------:R-:W-:Y:S01]  /*7010*/  UIADD3 UR24, UP1, UR22, 0x1f0, URZ ;  /* 0x000001f016187890 */ /* 0x000fe2000ff3e03f */
[----:B------:R-:W-:Y:S01]  /*7020*/  R2UR UR10, R18 ;  /* 0x00000000120a72ca */ /* 0x000fe200000e0000 */
[----:B------:R-:W-:Y:S01]  /*7030*/  VIADD R6, R6, 0x1 ;  /* 0x0000000106067836 */ /* 0x000fe20000000000 */
[----:B------:R-:W-:Y:S01]  /*7040*/  R2UR UR8, R12 ;  /* 0x000000000c0872ca */ /* 0x000fe200000e0000 */
[----:B------:R-:W-:Y:S01]  /*7050*/  UIADD3.X UR25, URZ, UR23, URZ, UP1, !UPT ;  /* 0x000000173f197290 */ /* 0x000fe20008ffe43f */
[----:B------:R-:W-:Y:S01]  /*7060*/  R2UR UR12, R7 ;  /* 0x00000000070c72ca */ /* 0x000fe200000e0000 */
[----:B------:R-:W-:Y:S01]  /*7070*/  UMOV UR14, 0x0 ;  /* 0x00000000000e7882 */ /* 0x000fe20000000000 */
[----:B------:R-:W-:Y:S01]  /*7080*/  IADD3 R4, R4, -0x1, RZ ;  /* 0xffffffff04047810 */ /* 0x000fe20007ffe0ff */
[----:B------:R-:W-:Y:S01]  /*7090*/  UMOV UR15, 0x10000000 ;  /* 0x10000000000f7882 */ /* 0x000fe20000000000 */
[----:B------:R-:W-:Y:S01]  /*70a0*/  R2UR UR20, R15 ;  /* 0x000000000f1472ca */ /* 0x000fe200000e0000 */
[----:B------:R-:W-:Y:S01]  /*70b0*/  UMOV UR21, 0x30000 ;  /* 0x0003000000157882 */ /* 0x000fe20000000000 */
[----:B------:R-:W-:Y:S01]  /*70c0*/  ISETP.GT.AND P1, PT, R4, 0x1, PT ;  /* 0x000000010400780c */ /* 0x000fe20003f24270 */
[----:B------:R-:W-:Y:S01]  /*70d0*/  UIADD3 UR13, UR7, 0x8400, URZ ;  /* 0x00008400070d7890 */ /* 0x000fe2000fffe03f */
[----:B------:R-:W-:Y:S01]  /*70e0*/  ISETP.NE.AND P0, PT, R6, 0x6, PT ;  /* 0x000000060600780c */ /* 0x000fe20003f05270 */
[----:B------:R-:W-:Y:S01]  /*70f0*/  UIADD3.X UR7, URZ, UR23, URZ, UP0, !UPT ;  /* 0x000000173f077290 */ /* 0x000fe200087fe43f */
[----:B------:R-:W-:Y:S01]  /*7100*/  VIADD R18, R18, 0x40 ;  /* 0x0000004012127836 */ /* 0x000fe20000000000 */
[----:B------:R-:W-:Y:S01]  /*7110*/  UIADD3 UR16, UR8, 0x20400, URZ ;  /* 0x0002040008107890 */ /* 0x000fe2000fffe03f */
[----:B------:R-:W-:-:S02]  /*7120*/  SEL R12, RZ, 0x1, P0 ;  /* 0x00000001ff0c7807 */ /* 0x000fc40000000000 */
[----:B------:R-:W-:Y:S01]  /*7130*/  UMOV UR8, UR13 ;  /* 0x0000000d00087c82 */ /* 0x000fe20008000000 */
[----:B------:R-:W-:Y:S02]  /*7140*/  SEL R6, R6, RZ, P0 ;  /* 0x000000ff06067207 */ /* 0x000fe40000000000 */
[----:B------:R-:W-:Y:S01]  /*7150*/  LOP3.LUT R5, R5, R12, RZ, 0x3c, !PT ;  /* 0x0000000c05057212 */ /* 0x000fe200078e3cff */
[----:B------:R1:W-:Y:S02]  /*7160*/  UTMALDG.3D [UR8], [UR6], desc[UR14] ;  /* 0x00000e08060075b4 */ /* 0x0003e40008011000 */
[----:B-1----:R-:W-:Y:S01]  /*7170*/  UMOV UR8, UR16 ;  /* 0x0000001000087c82 */ /* 0x002fe20008000000 */
[----:B------:R-:W-:Y:S02]  /*7180*/  UMOV UR11, UR20 ;  /* 0x00000014000b7c82 */ /* 0x000fe40008000000 */
[----:B------:R1:W-:Y:S02]  /*7190*/  UTMALDG.3D.MULTICAST [UR8], [UR24], UR21, desc[UR14] ;  /* 0x00000e08180073b4 */ /* 0x0003e40008011815 */
[----:B-1----:R-:W-:Y:S05]  /*71a0*/  @P1 BRA `(.L_x_156) ;  /* 0xfffffffc00441947 */ /* 0x002fea000383ffff */
.L_x_153:
[----:B------:R-:W-:Y:S05]  /*71b0*/  BSYNC B1 ;  /* 0x0000000000017941 */ /* 0x000fea0003800000 */
.L_x_152:
[----:B------:R-:W-:Y:S01]  /*71c0*/  LOP3.LUT P1, RZ, R11, 0xff, RZ, 0xc0, !PT ;  /* 0x000000ff0bff7812 */ /* 0x000fe2000782c0ff */
[C---:B------:R-:W-:Y:S01]  /*71d0*/  IMAD.IADD R13, R8.reuse, 0x1, R13 ;  /* 0x00000001080d7824 */ /* 0x040fe200078e020d */
[----:B------:R-:W-:Y:S01]  /*71e0*/  ULDC.64 UR6, c[0x0][0x8f8] ;  /* 0x00023e0000067ab9 */ /* 0x000fe20000000a00 */
[C---:B------:R-:W-:Y:S01]  /*71f0*/  ISETP.GE.U32.AND P2, PT, R8.reuse, 0x6, PT ;  /* 0x000000060800780c */ /* 0x040fe20003f46070 */
[----:B------:R-:W-:Y:S01]  /*7200*/  BSSY B1, `(.L_x_157) ;  /* 0x000006b000017945 */ /* 0x000fe20003800000 */
[----:B------:R-:W-:Y:S01]  /*7210*/  IMAD.MOV.U32 R20, RZ, RZ, -0x1 ;  /* 0xffffffffff147424 */ /* 0x000fe200078e00ff */
[----:B------:R-:W-:Y:S01]  /*7220*/  ISETP.GT.U32.AND P0, PT, R13, 0x5, PT ;  /* 0x000000050d00780c */ /* 0x000fe20003f04070 */
[----:B------:R-:W-:Y:S01]  /*7230*/  IMAD.MOV.U32 R12, RZ, RZ, -0x1 ;  /* 0xffffffffff0c7424 */ /* 0x000fe200078e00ff */
[----:B------:R-:W-:Y:S01]  /*7240*/  PRMT R11, RZ, 0x7610, R11 ;  /* 0x00007610ff0b7816 */ /* 0x000fe2000000000b */
[----:B------:R-:W-:Y:S01]  /*7250*/  IMAD.MOV.U32 R7, RZ, RZ, -0x1 ;  /* 0xffffffffff077424 */ /* 0x000fe200078e00ff */
[----:B------:R-:W-:-:S03]  /*7260*/  ISETP.LT.U32.AND P0, PT, R8, 0x6, P0 ;  /* 0x000000060800780c */ /* 0x000fc60000701070 */
[----:B------:R-:W1:Y:S01]  /*7270*/  @P1 S2R R5, SR_CgaCtaId ;  /* 0x0000000000051919 */ /* 0x000e620000008800 */
[----:B------:R-:W-:-:S04]  /*7280*/  @P1 MOV R4, 0x400 ;  /* 0x0000040000041802 */ /* 0x000fc80000000f00 */
[----:B-1----:R-:W-:Y:S01]  /*7290*/  @P1 LEA R6, R5, R4, 0x18 ;  /* 0x0000000405061211 */ /* 0x002fe200078ec0ff */
[----:B------:R-:W-:Y:S01]  /*72a0*/  IMAD.WIDE.U32 R4, R13, -0x55555555, RZ ;  /* 0xaaaaaaab0d047825 */ /* 0x000fe200078e00ff */
[----:B------:R-:W-:Y:S02]  /*72b0*/  SEL R4, RZ, 0x1, !P0 ;  /* 0x00000001ff047807 */ /* 0x000fe40004000000 */
[----:B------:R1:W-:Y:S01]  /*72c0*/  @P1 SYNCS.ARRIVE.TRANS64.A1T0 RZ, [R6+URZ+0xa8], RZ ;  /* 0x0000a8ff06ff19a7 */ /* 0x0003e2000810003f */
[----:B------:R-:W-:Y:S02]  /*72d0*/  IADD3 R16, P1, R16, UR52, RZ ;  /* 0x0000003410107c10 */ /* 0x000fe4000ff3e0ff */
[----:B------:R-:W-:Y:S02]  /*72e0*/  LOP3.LUT R3, R3, R4, RZ, 0x3c, !PT ;  /* 0x0000000403037212 */ /* 0x000fe400078e3cff */
[----:B------:R-:W-:Y:S02]  /*72f0*/  IADD3.X R17, R17, UR38, RZ, P1, !PT ;  /* 0x0000002611117c10 */ /* 0x000fe40008ffe4ff */
[----:B------:R-:W-:-:S02]  /*7300*/  ISETP.GE.U32.AND P0, PT, R16, UR6, PT ;  /* 0x0000000610007c0c */ /* 0x000fc4000bf06070 */
[----:B-1----:R-:W-:Y:S02]  /*7310*/  SHF.R.U32.HI R6, RZ, 0x2, R5 ;  /* 0x00000002ff067819 */ /* 0x002fe40000011605 */
[----:B------:R-:W-:Y:S02]  /*7320*/  ISETP.GE.U32.AND.EX P0, PT, R17, UR7, PT, P0 ;  /* 0x0000000711007c0c */ /* 0x000fe4000bf06100 */
[----:B------:R-:W-:Y:S01]  /*7330*/  @P2 LOP3.LUT R3, R3, 0x1, R6, 0x78, !PT ;  /* 0x0000000103032812 */ /* 0x000fe200078e7806 */
[----:B------:R-:W-:Y:S01]  /*7340*/  IMAD R13, R6, -0x6, R13 ;  /* 0xfffffffa060d7824 */ /* 0x000fe200078e020d */
[----:B------:R-:W-:-:S09]  /*7350*/  PRMT R4, RZ, 0x7610, R4 ;  /* 0x00007610ff047816 */ /* 0x000fd20000000004 */
[----:B------:R-:W-:Y:S05]  /*7360*/  @P0 BRA `(.L_x_158) ;  /* 0x0000000400500947 */ /* 0x000fea0003800000 */
[----:B------:R-:W1:Y:S01]  /*7370*/  S2R R15, SR_CTAID.X ;  /* 0x00000000000f7919 */ /* 0x000e620000002500 */
[----:B------:R-:W-:Y:S01]  /*7380*/  ULDC.64 UR6, c[0x0][0x8d0] ;  /* 0x0002340000067ab9 */ /* 0x000fe20000000a00 */
[----:B------:R-:W2:Y:S01]  /*7390*/  LDC R18, c[0x0][0x144] ;  /* 0x00005100ff127b82 */ /* 0x000ea20000000800 */
[----:B------:R-:W-:Y:S01]  /*73a0*/  ISETP.NE.U32.AND P0, PT, RZ, UR6, PT ;  /* 0x00000006ff007c0c */ /* 0x000fe2000bf05070 */
[----:B------:R-:W3:Y:S01]  /*73b0*/  S2R R12, SR_CTAID.Y ;  /* 0x00000000000c7919 */ /* 0x000ee20000002600 */
[----:B------:R-:W-:Y:S01]  /*73c0*/  ULDC UR8, c[0x0][0x150] ;  /* 0x0000540000087ab9 */ /* 0x000fe20000000800 */
[----:B------:R-:W-:Y:S01]  /*73d0*/  ULDC UR9, c[0x0][0x8d8] ;  /* 0x0002360000097ab9 */ /* 0x000fe20000000800 */
[----:B------:R-:W-:Y:S01]  /*73e0*/  ISETP.NE.AND.EX P0, PT, RZ, UR7, PT, P0 ;  /* 0x00000007ff007c0c */ /* 0x000fe2000bf05300 */
[----:B------:R-:W-:Y:S01]  /*73f0*/  IMAD.MOV.U32 R4, RZ, RZ, R16 ;  /* 0x000000ffff047224 */ /* 0x000fe200078e0010 */
[----:B-1----:R-:W-:-:S05]  /*7400*/  I2FP.F32.U32 R5, R15 ;  /* 0x0000000f00057245 */ /* 0x002fca0000201000 */
[----:B------:R-:W-:Y:S01]  /*7410*/  FMUL R20, R5, UR8 ;  /* 0x0000000805147c20 */ /* 0x000fe20008400000 */
[----:B------:R-:W-:-:S05]  /*7420*/  IMAD.MOV.U32 R5, RZ, RZ, R17 ;  /* 0x000000ffff057224 */ /* 0x000fca00078e0011 */
[----:B---3--:R-:W-:Y:S05]  /*7430*/  @!P0 BRA `(.L_x_159) ;  /* 0x0000000000288947 */ /* 0x008fea0003800000 */
[----:B------:R-:W-:Y:S02]  /*7440*/  ULDC UR8, c[0x0][0x8dc] ;  /* 0x0002370000087ab9 */ /* 0x000fe40000000800 */
[----:B------:R-:W-:-:S05]  /*7450*/  IADD3 R5, P0, R16, UR8, RZ ;  /* 0x0000000810057c10 */ /* 0x000fca000ff1e0ff */
[----:B------:R-:W-:-:S04]  /*7460*/  IMAD.X R21, RZ, RZ, R17, P0 ;  /* 0x000000ffff157224 */ /* 0x000fc800000e0611 */
[----:B------:R-:W-:-:S04]  /*7470*/  IMAD.WIDE.U32 R6, R21, UR6, RZ ;  /* 0x0000000615067c25 */ /* 0x000fc8000f8e00ff */
[----:B------:R-:W-:-:S04]  /*7480*/  IMAD.WIDE.U32 R6, P0, R5, UR7, R6 ;  /* 0x0000000705067c25 */ /* 0x000fc8000f800006 */
[----:B------:R-:W-:-:S04]  /*7490*/  IMAD.WIDE.U32 R4, R5, UR6, RZ ;  /* 0x0000000605047c25 */ /* 0x000fc8000f8e00ff */
[----:B------:R-:W-:Y:S01]  /*74a0*/  IMAD.MOV.U32 R4, RZ, RZ, R7 ;  /* 0x000000ffff047224 */ /* 0x000fe200078e0007 */
[----:B------:R-:W-:Y:S02]  /*74b0*/  IADD3 RZ, P1, R5, R6, RZ ;  /* 0x0000000605ff7210 */ /* 0x000fe40007f3e0ff */
[----:B------:R-:W-:-:S03]  /*74c0*/  IADD3.X R5, RZ, RZ, RZ, P0, !PT ;  /* 0x000000ffff057210 */ /* 0x000fc600007fe4ff */
[----:B------:R-:W-:-:S08]  /*74d0*/  IMAD.WIDE.U32.X R4, R21, UR7, R4, P1 ;  /* 0x0000000715047c25 */ /* 0x000fd000088e0404 */
.L_x_159:
[--C-:B------:R-:W-:Y:S01]  /*74e0*/  SHF.R.U64 R14, R4, UR9, R5.reuse ;  /* 0x00000009040e7c19 */ /* 0x100fe20008001205 */
[----:B------:R-:W1:Y:S01]  /*74f0*/  F2I.U32.TRUNC.NTZ R20, R20 ;  /* 0x0000001400147305 */ /* 0x000e62000020f000 */
[----:B------:R-:W-:Y:S01]  /*7500*/  SHF.R.U32.HI R4, RZ, UR9, R5 ;  /* 0x00000009ff047c19 */ /* 0x000fe20008011605 */
[----:B------:R-:W-:Y:S01]  /*7510*/  ULDC.64 UR6, c[0x0][0x8c8] ;  /* 0x0002320000067ab9 */ /* 0x000fe20000000a00 */
[----:B------:R-:W-:Y:S01]  /*7520*/  IADD3 R7, P0, RZ, -R14, RZ ;  /* 0x8000000eff077210 */ /* 0x000fe20007f1e0ff */
[----:B------:R-:W-:Y:S01]  /*7530*/  ULDC.64 UR8, c[0x0][0x8e8] ;  /* 0x00023a0000087ab9 */ /* 0x000fe20000000a00 */
[----:B------:R-:W3:Y:S03]  /*7540*/  LDC R21, c[0x0][0x148] ;  /* 0x00005200ff157b82 */ /* 0x000ee60000000800 */
[----:B------:R-:W-:Y:S01]  /*7550*/  IMAD.X R4, RZ, RZ, ~R4, P0 ;  /* 0x000000ffff047224 */ /* 0x000fe200000e0e04 */
[----:B------:R-:W-:-:S03]  /*7560*/  ISETP.NE.U32.AND P0, PT, RZ, UR8, PT ;  /* 0x00000008ff007c0c */ /* 0x000fc6000bf05070 */
[----:B------:R-:W-:Y:S01]  /*7570*/  IMAD R6, R4, UR6, RZ ;  /* 0x0000000604067c24 */ /* 0x000fe2000f8e02ff */
[----:B------:R-:W-:Y:S01]  /*7580*/  ISETP.NE.AND.EX P0, PT, RZ, UR9, PT, P0 ;  /* 0x00000009ff007c0c */ /* 0x000fe2000bf05300 */
[----:B------:R-:W-:Y:S01]  /*7590*/  IMAD.WIDE.U32 R4, R7, UR6, R16 ;  /* 0x0000000607047c25 */ /* 0x000fe2000f8e0010 */
[----:B------:R-:W-:-:S03]  /*75a0*/  ULDC UR6, c[0x0][0x8c0] ;  /* 0x0002300000067ab9 */ /* 0x000fc60000000800 */
[----:B------:R-:W-:Y:S01]  /*75b0*/  IMAD R7, R7, UR7, R6 ;  /* 0x0000000707077c24 */ /* 0x000fe2000f8e0206 */
[----:B------:R-:W-:Y:S01]  /*75c0*/  ULDC UR7, c[0x0][0x154] ;  /* 0x0000550000077ab9 */ /* 0x000fe20000000800 */
[----:B-1----:R-:W-:Y:S02]  /*75d0*/  IMAD.MOV R6, RZ, RZ, -R20 ;  /* 0x000000ffff067224 */ /* 0x002fe400078e0a14 */
[----:B------:R-:W-:Y:S02]  /*75e0*/  IMAD.IADD R5, R5, 0x1, R7 ;  /* 0x0000000105057824 */ /* 0x000fe400078e0207 */
[----:B--2---:R-:W-:Y:S01]  /*75f0*/  IMAD R15, R18, R6, R15 ;  /* 0x00000006120f7224 */ /* 0x004fe200078e020f */
[----:B------:R-:W-:Y:S02]  /*7600*/  I2FP.F32.U32 R6, R12 ;  /* 0x0000000c00067245 */ /* 0x000fe40000201000 */
[--C-:B------:R-:W-:Y:S02]  /*7610*/  SHF.R.U64 R18, R4, UR6, R5.reuse ;  /* 0x0000000604127c19 */ /* 0x100fe40008001205 */
[----:B------:R-:W-:Y:S01]  /*7620*/  SHF.R.U32.HI R5, RZ, UR6, R5 ;  /* 0x00000006ff057c19 */ /* 0x000fe20008011605 */
[----:B------:R-:W-:Y:S01]  /*7630*/  FMUL R6, R6, UR7 ;  /* 0x0000000706067c20 */ /* 0x000fe20008400000 */
[----:B------:R-:W-:-:S02]  /*7640*/  ULDC UR6, c[0x0][0x8b0] ;  /* 0x00022c0000067ab9 */ /* 0x000fc40000000800 */
[--C-:B------:R-:W-:Y:S01]  /*7650*/  SHF.R.U64 R22, R18, UR6, R5.reuse ;  /* 0x0000000612167c19 */ /* 0x100fe20008001205 */
[----:B------:R1:W2:Y:S01]  /*7660*/  F2I.U32.TRUNC.NTZ R24, R6 ;  /* 0x0000000600187305 */ /* 0x0002a2000020f000 */
[----:B------:R-:W-:Y:S01]  /*7670*/  SHF.R.U32.HI R5, RZ, UR6, R5 ;  /* 0x00000006ff057c19 */ /* 0x000fe20008011605 */
[----:B------:R-:W-:-:S03]  /*7680*/  ULDC UR6, c[0x0][0x900] ;  /* 0x0002400000067ab9 */ /* 0x000fc60000000800 */
[--C-:B------:R-:W-:Y:S02]  /*7690*/  SHF.R.U64 R20, R22, UR6, R5.reuse ;  /* 0x0000000616147c19 */ /* 0x100fe40008001205 */
[----:B------:R-:W-:-:S03]  /*76a0*/  SHF.R.U32.HI R23, RZ, UR6, R5 ;  /* 0x00000006ff177c19 */ /* 0x000fc60008011605 */
[----:B------:R-:W-:Y:S02]  /*76b0*/  IMAD.MOV.U32 R4, RZ, RZ, R20 ;  /* 0x000000ffff047224 */ /* 0x000fe400078e0014 */
[----:B------:R-:W-:Y:S01]  /*76c0*/  IMAD.MOV.U32 R5, RZ, RZ, R23 ;  /* 0x000000ffff057224 */ /* 0x000fe200078e0017 */
[----:B-1----:R-:W-:Y:S06]  /*76d0*/  @!P0 BRA `(.L_x_160) ;  /* 0x0000000000288947 */ /* 0x002fec0003800000 */
[----:B------:R-:W-:Y:S02]  /*76e0*/  ULDC UR6, c[0x0][0x8f4] ;  /* 0x00023d0000067ab9 */ /* 0x000fe40000000800 */
[----:B------:R-:W-:-:S05]  /*76f0*/  IADD3 R5, P0, R20, UR6, RZ ;  /* 0x0000000614057c10 */ /* 0x000fca000ff1e0ff */
[----:B------:R-:W-:-:S04]  /*7700*/  IMAD.X R23, RZ, RZ, R23, P0 ;  /* 0x000000ffff177224 */ /* 0x000fc800000e0617 */
[----:B------:R-:W-:-:S04]  /*7710*/  IMAD.WIDE.U32 R6, R23, UR8, RZ ;  /* 0x0000000817067c25 */ /* 0x000fc8000f8e00ff */
[----:B------:R-:W-:-:S04]  /*7720*/  IMAD.WIDE.U32 R6, P0, R5, UR9, R6 ;  /* 0x0000000905067c25 */ /* 0x000fc8000f800006 */
[----:B------:R-:W-:Y:S01]  /*7730*/  IMAD.WIDE.U32 R4, R5, UR8, RZ ;  /* 0x0000000805047c25 */ /* 0x000fe2000f8e00ff */
[----:B------:R-:W-:-:S04]  /*7740*/  MOV R4, R7 ;  /* 0x0000000700047202 */ /* 0x000fc80000000f00 */
[----:B------:R-:W-:Y:S01]  /*7750*/  IADD3 RZ, P1, R5, R6, RZ ;  /* 0x0000000605ff7210 */ /* 0x000fe20007f3e0ff */
[----:B------:R-:W-:-:S04]  /*7760*/  IMAD.X R5, RZ, RZ, RZ, P0 ;  /* 0x000000ffff057224 */ /* 0x000fc800000e06ff */
[----:B------:R-:W-:-:S08]  /*7770*/  IMAD.WIDE.U32.X R4, R23, UR9, R4, P1 ;  /* 0x0000000917047c25 */ /* 0x000fd000088e0404 */
.L_x_160:
[----:B------:R-:W-:Y:S01]  /*7780*/  ISETP.NE.AND P0, PT, R2, 0x1, PT ;  /* 0x000000010200780c */ /* 0x000fe20003f05270 */
[----:B------:R-:W-:Y:S01]  /*7790*/  ULDC UR6, c[0x0][0x8f0] ;  /* 0x00023c0000067ab9 */ /* 0x000fe20000000800 */
[----:B------:R-:W-:Y:S01]  /*77a0*/  LOP3.LUT R22, R22, UR18, RZ, 0xc0, !PT ;  /* 0x0000001216167c12 */ /* 0x000fe2000f8ec0ff */
[----:B--2---:R-:W-:Y:S01]  /*77b0*/  IMAD.MOV R24, RZ, RZ, -R24 ;  /* 0x000000ffff187224 */ /* 0x004fe200078e0a18 */
[----:B------:R-:W-:Y:S01]  /*77c0*/  SHF.R.U64 R5, R4, UR6, R5 ;  /* 0x0000000604057c19 */ /* 0x000fe20008001205 */
[----:B------:R-:W-:Y:S01]  /*77d0*/  ULDC UR6, c[0x0][0x8e0] ;  /* 0x0002380000067ab9 */ /* 0x000fe20000000800 */
[----:B------:R-:W-:Y:S01]  /*77e0*/  ULDC UR7, c[0x0][0x8b8] ;  /* 0x00022e0000077ab9 */ /* 0x000fe20000000800 */
[----:B------:R-:W-:Y:S02]  /*77f0*/  IMAD.MOV.U32 R4, RZ, RZ, 0x1 ;  /* 0x00000001ff047424 */ /* 0x000fe400078e00ff */
[----:B------:R-:W-:Y:S02]  /*7800*/  IMAD.MOV R7, RZ, RZ, -R5 ;  /* 0x000000ffff077224 */ /* 0x000fe400078e0a05 */
[----:B------:R-:W-:Y:S01]  /*7810*/  IMAD R22, R5, UR19, R22 ;  /* 0x0000001305167c24 */ /* 0x000fe2000f8e0216 */
[----:B------:R-:W-:Y:S01]  /*7820*/  LOP3.LUT R5, R18, UR17, RZ, 0xc0, !PT ;  /* 0x0000001112057c12 */ /* 0x000fe2000f8ec0ff */
[----:B---3--:R-:W-:-:S02]  /*7830*/  @P0 IMAD R15, R21, R24, R12 ;  /* 0x00000018150f0224 */ /* 0x008fc400078e020c */
[----:B------:R-:W-:Y:S01]  /*7840*/  IMAD R20, R7, UR6, R20 ;  /* 0x0000000607147c24 */ /* 0x000fe2000f8e0214 */
[----:B------:R-:W-:Y:S01]  /*7850*/  ULDC UR6, c[0x0][0x8a8] ;  /* 0x00022a0000067ab9 */ /* 0x000fe20000000800 */
[----:B------:R-:W-:Y:S02]  /*7860*/  IMAD R15, R22, UR7, R15 ;  /* 0x00000007160f7c24 */ /* 0x000fe4000f8e020f */
[----:B------:R-:W-:Y:S02]  /*7870*/  IMAD R20, R20, UR6, R5 ;  /* 0x0000000614147c24 */ /* 0x000fe4000f8e0205 */
[----:B------:R-:W-:-:S03]  /*7880*/  IMAD.MOV.U32 R7, RZ, RZ, R14 ;  /* 0x000000ffff077224 */ /* 0x000fc600078e000e */
[----:B------:R-:W-:Y:S02]  /*7890*/  SEL R12, R20, R15, !P0 ;  /* 0x0000000f140c7207 */ /* 0x000fe40004000000 */
[----:B------:R-:W-:-:S07]  /*78a0*/  SEL R20, R15, R20, !P0 ;  /* 0x000000140f147207 */ /* 0x000fce0004000000 */
.L_x_158:
[----:B------:R-:W-:Y:S05]  /*78b0*/  BSYNC B1 ;  /* 0x0000000000017941 */ /* 0x000fea0003800000 */
.L_x_157:
[----:B------:R-:W-:-:S13]  /*78c0*/  LOP3.LUT P0, RZ, R4, 0xff, RZ, 0xc0, !PT ;  /* 0x000000ff04ff7812 */ /* 0x000fda000780c0ff */
[----:B------:R-:W-:Y:S05]  /*78d0*/  @P0 BRA `(.L_x_161) ;  /* 0xfffffff400440947 */ /* 0x000fea000383ffff */
[----:B------:R-:W-:Y:S05]  /*78e0*/  BSYNC B0 ;  /* 0x0000000000007941 */ /* 0x000fea0003800000 */
.L_x_150:
[----:B------:R-:W-:-:S03]  /*78f0*/  UMOV UR6, 0xffffffff ;  /* 0xffffffff00067882 */ /* 0x000fc60000000000 */
[----:B------:R-:W-:Y:S05]  /*7900*/  BRA.DIV UR6, `(.L_x_162) ;  /* 0x0000000a06647947 */ /* 0x000fea000b800000 */
[----:B------:R-:W-:-:S13]  /*7910*/  ELECT P6, URZ, PT ;  /* 0x00000000003f782f */ /* 0x000fda00038c0000 */
.L_x_187:
[----:B------:R-:W-:Y:S05]  /*7920*/  @!P6 BRA `(.L_x_13) ;  /* 0x0000000000ece947 */ /* 0x000fea0003800000 */
[----:B------:R-:W-:-:S04]  /*7930*/  LOP3.LUT R19, R19, 0x2, RZ, 0xfc, !PT ;  /* 0x0000000213137812 */ /* 0x000fc800078efcff */
[----:B------:R-:W-:-:S13]  /*7940*/  ISETP.NE.AND P0, PT, R19, 0x3, PT ;  /* 0x000000031300780c */ /* 0x000fda0003f05270 */
[----:B------:R-:W-:Y:S05]  /*7950*/  @!P0 BRA `(.L_x_163) ;  /* 0x0000000000048947 */ /* 0x000fea0003800000 */
[----:B-1----:R-:W-:Y:S01]  /*7960*/  BPT.TRAP 0x1 ;  /* 0x000000040000795c */ /* 0x002fe20000300000 */
.L_x_163:
[----:B------:R-:W2:Y:S01]  /*7970*/  S2R R5, SR_CgaCtaId ;  /* 0x0000000000057919 */ /* 0x000ea20000008800 */
[----:B------:R-:W-:Y:S02]  /*7980*/  MOV R0, 0x400 ;  /* 0x0000040000007802 */ /* 0x000fe40000000f00 */
[----:B------:R-:W-:Y:S02]  /*7990*/  SHF.L.U32 R4, R3, 0x1f, RZ ;  /* 0x0000001f03047819 */ /* 0x000fe400000006ff */
[----:B--2---:R-:W-:-:S05]  /*79a0*/  LEA R0, R5, R0, 0x18 ;  /* 0x0000000005007211 */ /* 0x004fca00078ec0ff */
[----:B------:R-:W-:-:S04]  /*79b0*/  VIADD R0, R0, 0x30 ;  /* 0x0000003000007836 */ /* 0x000fc80000000000 */
[C---:B------:R-:W-:Y:S02]  /*79c0*/  IMAD R7, R13.reuse, 0x8, R0 ;  /* 0x000000080d077824 */ /* 0x040fe400078e0200 */
[----:B------:R-:W-:Y:S02]  /*79d0*/  VIADD R13, R13, 0x1 ;  /* 0x000000010d0d7836 */ /* 0x000fe40000000000 */
[----:B------:R-:W2:Y:S03]  /*79e0*/  SYNCS.PHASECHK.TRANS64.TRYWAIT P0, [R7+URZ], R4 ;  /* 0x00000004070075a7 */ /* 0x000ea6000800017f */
[----:B------:R-:W-:-:S04]  /*79f0*/  ISETP.NE.AND P1, PT, R13, 0x6, PT ;  /* 0x000000060d00780c */ /* 0x000fc80003f25270 */
[----:B------:R-:W-:Y:S02]  /*7a00*/  SEL R2, RZ, 0x1, P1 ;  /* 0x00000001ff027807 */ /* 0x000fe40000800000 */
[----:B------:R-:W-:Y:S02]  /*7a10*/  SEL R13, R13, RZ, P1 ;  /* 0x000000ff0d0d7207 */ /* 0x000fe40000800000 */
[----:B------:R-:W-:-:S03]  /*7a20*/  LOP3.LUT R6, R3, R2, RZ, 0x3c, !PT ;  /* 0x0000000203067212 */ /* 0x000fc600078e3cff */
[----:B------:R-:W-:Y:S01]  /*7a30*/  IMAD R8, R13, 0x8, R0 ;  /* 0x000000080d087824 */ /* 0x000fe200078e0200 */
[----:B------:R-:W-:Y:S01]  /*7a40*/  SHF.L.U32 R5, R6, 0x1f, RZ ;  /* 0x0000001f06057819 */ /* 0x000fe200000006ff */
[----:B--2---:R-:W-:Y:S06]  /*7a50*/  @!P0 BRA `(.L_x_164) ;  /* 0x0000000800308947 */ /* 0x004fec0003800000 */
.L_x_188:
[----:B------:R-:W3:Y:S01]  /*7a60*/  SYNCS.PHASECHK.TRANS64.TRYWAIT P0, [R8+URZ], R5 ;  /* 0x00000005080075a7 */ /* 0x000ee2000800017f */
[----:B------:R-:W-:-:S04]  /*7a70*/  IADD3 R2, R13, 0x1, RZ ;  /* 0x000000010d027810 */ /* 0x000fc80007ffe0ff */
[----:B------:R-:W-:-:S04]  /*7a80*/  ISETP.NE.AND P1, PT, R2, 0x6, PT ;  /* 0x000000060200780c */ /* 0x000fc80003f25270 */
[----:B------:R-:W-:Y:S02]  /*7a90*/  SEL R3, RZ, 0x1, P1 ;  /* 0x00000001ff037807 */ /* 0x000fe40000800000 */
[----:B--2---:R-:W-:Y:S02]  /*7aa0*/  SEL R7, R2, RZ, P1 ;  /* 0x000000ff02077207 */ /* 0x004fe40000800000 */
[----:B------:R-:W-:-:S03]  /*7ab0*/  LOP3.LUT R6, R6, R3, RZ, 0x3c, !PT ;  /* 0x0000000306067212 */ /* 0x000fc600078e3cff */
[----:B------:R-:W-:Y:S01]  /*7ac0*/  IMAD R9, R7, 0x8, R0 ;  /* 0x0000000807097824 */ /* 0x000fe200078e0200 */
[----:B------:R-:W-:Y:S01]  /*7ad0*/  SHF.L.U32 R4, R6, 0x1f, RZ ;  /* 0x0000001f06047819 */ /* 0x000fe200000006ff */
[----:B---3--:R-:W-:Y:S06]  /*7ae0*/  @!P0 BRA `(.L_x_165) ;  /* 0x0000000800208947 */ /* 0x008fec0003800000 */
.L_x_189:
[----:B------:R-:W3:Y:S01]  /*7af0*/  SYNCS.PHASECHK.TRANS64.TRYWAIT P0, [R9+URZ], R4 ;  /* 0x00000004090075a7 */ /* 0x000ee2000800017f */
[----:B------:R-:W-:-:S05]  /*7b00*/  VIADD R2, R7, 0x1 ;  /* 0x0000000107027836 */ /* 0x000fca0000000000 */
[----:B------:R-:W-:-:S04]  /*7b10*/  ISETP.NE.AND P1, PT, R2, 0x6, PT ;  /* 0x000000060200780c */ /* 0x000fc80003f25270 */
[----:B------:R-:W-:Y:S02]  /*7b20*/  SEL R3, RZ, 0x1, P1 ;  /* 0x00000001ff037807 */ /* 0x000fe40000800000 */
[----:B------:R-:W-:Y:S02]  /*7b30*/  SEL R7, R2, RZ, P1 ;  /* 0x000000ff02077207 */ /* 0x000fe40000800000 */
[----:B------:R-:W-:-:S03]  /*7b40*/  LOP3.LUT R6, R6, R3, RZ, 0x3c, !PT ;  /* 0x0000000306067212 */ /* 0x000fc600078e3cff */
[----:B--2---:R-:W-:Y:S01]  /*7b50*/  IMAD R8, R7, 0x8, R0 ;  /* 0x0000000807087824 */ /* 0x004fe200078e0200 */
[----:B------:R-:W-:Y:S01]  /*7b60*/  SHF.L.U32 R5, R6, 0x1f, RZ ;  /* 0x0000001f06057819 */ /* 0x000fe200000006ff */
[----:B---3--:R-:W-:Y:S06]  /*7b70*/  @!P0 BRA `(.L_x_166) ;  /* 0x0000000800108947 */ /* 0x008fec0003800000 */
.L_x_190:
[----:B------:R-:W3:Y:S01]  /*7b80*/  SYNCS.PHASECHK.TRANS64.TRYWAIT P0, [R8+URZ], R5 ;  /* 0x00000005080075a7 */ /* 0x000ee2000800017f */
[----:B------:R-:W-:-:S05]  /*7b90*/  VIADD R2, R7, 0x1 ;  /* 0x0000000107027836 */ /* 0x000fca0000000000 */
[----:B------:R-:W-:-:S04]  /*7ba0*/  ISETP.NE.AND P1, PT, R2, 0x6, PT ;  /* 0x000000060200780c */ /* 0x000fc80003f25270 */
[----:B------:R-:W-:Y:S02]  /*7bb0*/  SEL R3, RZ, 0x1, P1 ;  /* 0x00000001ff037807 */ /* 0x000fe40000800000 */
[----:B------:R-:W-:Y:S02]  /*7bc0*/  SEL R7, R2, RZ, P1 ;  /* 0x000000ff02077207 */ /* 0x000fe40000800000 */
[----:B--2---:R-:W-:-:S03]  /*7bd0*/  LOP3.LUT R9, R6, R3, RZ, 0x3c, !PT ;  /* 0x0000000306097212 */ /* 0x004fc600078e3cff */
[----:B------:R-:W-:Y:S01]  /*7be0*/  IMAD R11, R7, 0x8, R0 ;  /* 0x00000008070b7824 */ /* 0x000fe200078e0200 */
[----:B------:R-:W-:Y:S01]  /*7bf0*/  SHF.L.U32 R6, R9, 0x1f, RZ ;  /* 0x0000001f09067819 */ /* 0x000fe200000006ff */
[----:B---3--:R-:W-:Y:S06]  /*7c00*/  @!P0 BRA `(.L_x_167) ;  /* 0x0000000800008947 */ /* 0x008fec0003800000 */
.L_x_191:
[----:B------:R-:W3:Y:S01]  /*7c10*/  SYNCS.PHASECHK.TRANS64.TRYWAIT P0, [R11+URZ], R6 ;  /* 0x000000060b0075a7 */ /* 0x000ee2000800017f */
[----:B------:R-:W-:-:S05]  /*7c20*/  VIADD R2, R7, 0x1 ;  /* 0x0000000107027836 */ /* 0x000fca0000000000 */
[----:B------:R-:W-:-:S04]  /*7c30*/  ISETP.NE.AND P1, PT, R2, 0x6, PT ;  /* 0x000000060200780c */ /* 0x000fc80003f25270 */
[----:B------:R-:W-:Y:S02]  /*7c40*/  SEL R4, RZ, 0x1, P1 ;  /* 0x00000001ff047807 */ /* 0x000fe40000800000 */
[----:B------:R-:W-:Y:S02]  /*7c50*/  SEL R3, R2, RZ, P1 ;  /* 0x000000ff02037207 */ /* 0x000fe40000800000 */
[----:B------:R-:W-:Y:S01]  /*7c60*/  LOP3.LUT R4, R9, R4, RZ, 0x3c, !PT ;  /* 0x0000000409047212 */ /* 0x000fe200078e3cff */
[----:B---3--:R-:W-:Y:S06]  /*7c70*/  @!P0 BRA `(.L_x_168) ;  /* 0x0000000400f88947 */ /* 0x008fec0003800000 */
.L_x_192:
[----:B------:R-:W-:Y:S01]  /*7c80*/  IMAD R3, R3, 0x8, R0 ;  /* 0x0000000803037824 */ /* 0x000fe200078e0200 */
[----:B------:R-:W-:-:S07]  /*7c90*/  SHF.L.U32 R0, R4, 0x1f, RZ ;  /* 0x0000001f04007819 */ /* 0x000fce00000006ff */
.L_x_169:
[----:B----4-:R4:W1:Y:S02]  /*7ca0*/  SYNCS.PHASECHK.TRANS64.TRYWAIT P0, [R3+URZ], R0 ;  /* 0x00000000030075a7 */ /* 0x010864000800017f */
[----:B-1----:R-:W-:Y:S05]  /*7cb0*/  @!P0 NANOSLEEP.SYNCS 0x989680 ;  /* 0x009896800000895d */ /* 0x002fea0003900000 */
[----:B------:R-:W1:Y:S02]  /*7cc0*/  @!P0 SYNCS.PHASECHK.TRANS64 P0, [R3+URZ], R0 ;  /* 0x00000000030085a7 */ /* 0x000e64000800007f */
[----:B-1----:R-:W-:Y:S05]  /*7cd0*/  @!P0 BRA `(.L_x_169) ;  /* 0xfffffffc00f08947 */ /* 0x002fea000383ffff */
.L_x_13:
[----:B-1----:R-:W-:Y:S05]  /*7ce0*/  BSYNC B6 ;  /* 0x0000000000067941 */ /* 0x002fea0003800000 */
.L_x_11:
[----:B------:R-:W-:Y:S05]  /*7cf0*/  EXIT ;  /* 0x000000000000794d */ /* 0x000fea0003800000 */
.L_x_26:
[----:B---3--:R3:W4:Y:S02]  /*7d00*/  SYNCS.PHASECHK.TRANS64.TRYWAIT P1, [R3+URZ], R0 ;  /* 0x00000000030075a7 */ /* 0x008724000802017f */
[----:B----4-:R-:W-:Y:S05]  /*7d10*/  @!P1 NANOSLEEP.SYNCS 0x989680 ;  /* 0x009896800000995d */ /* 0x010fea0003900000 */
[----:B------:R-:W4:Y:S02]  /*7d20*/  @!P1 SYNCS.PHASECHK.TRANS64 P1, [R3+URZ], R0 ;  /* 0x00000000030095a7 */ /* 0x000f24000802007f */
[----:B----4-:R-:W-:Y:S05]  /*7d30*/  @!P1 BRA `(.L_x_26) ;  /* 0xfffffffc00f09947 */ /* 0x010fea000383ffff */
[----:B------:R-:W-:Y:S05]  /*7d40*/  BRA `(.L_x_25) ;  /* 0xffffff9c00c87947 */ /* 0x000fea000383ffff */
.L_x_31:
[----:B---3--:R-:W-:-:S04]  /*7d50*/  IMAD.U32 R5, RZ, RZ, UR4 ;  /* 0x00000004ff057e24 */ /* 0x008fc8000f8e00ff */
[----:B------:R3:W4:Y:S03]  /*7d60*/  SYNCS.PHASECHK.TRANS64.TRYWAIT P1, [R5+URZ], R4 ;  /* 0x00000004050075a7 */ /* 0x000726000802017f */
[----:B----4-:R-:W-:Y:S05]  /*7d70*/  @!P1 NANOSLEEP.SYNCS 0x989680 ;  /* 0x009896800000995d */ /* 0x010fea0003900000 */
[----:B------:R-:W4:Y:S02]  /*7d80*/  @!P1 SYNCS.PHASECHK.TRANS64 P1, [R5+URZ], R4 ;  /* 0x00000004050095a7 */ /* 0x000f24000802007f */
[----:B----4-:R-:W-:Y:S05]  /*7d90*/  @!P1 BRA `(.L_x_31) ;  /* 0xfffffffc00ec9947 */ /* 0x010fea000383ffff */
[----:B------:R-:W-:Y:S05]  /*7da0*/  BRA `(.L_x_30) ;  /* 0xffffffa000887947 */ /* 0x000fea000383ffff */
.L_x_55:
[----:B-1----:R-:W-:-:S04]  /*7db0*/  MOV R5, UR50 ;  /* 0x0000003200057c02 */ /* 0x002fc80008000f00 */
[----:B------:R1:W2:Y:S03]  /*7dc0*/  SYNCS.PHASECHK.TRANS64.TRYWAIT P2, [R5+URZ+0x60], R4 ;  /* 0x00006004050075a7 */ /* 0x0002a6000804017f */
[----:B--2---:R-:W-:Y:S05]  /*7dd0*/  @!P2 NANOSLEEP.SYNCS 0x989680 ;  /* 0x009896800000a95d */ /* 0x004fea0003900000 */
[----:B------:R-:W2:Y:S02]  /*7de0*/  @!P2 SYNCS.PHASECHK.TRANS64 P2, [R5+URZ+0x60], R4 ;  /* 0x000060040500a5a7 */ /* 0x000ea4000804007f */
[----:B--2---:R-:W-:Y:S05]  /*7df0*/  @!P2 BRA `(.L_x_55) ;  /* 0xfffffffc00eca947 */ /* 0x004fea000383ffff */
[----:B------:R-:W-:Y:S05]  /*7e00*/  BRA `(.L_x_170) ;  /* 0xffffffb000687947 */ /* 0x000fea000383ffff */
.L_x_66:
[----:B-1----:R1:W2:Y:S02]  /*7e10*/  SYNCS.PHASECHK.TRANS64.TRYWAIT P3, [R14+URZ+0x60], R15 ;  /* 0x0000600f0e0075a7 */ /* 0x0022a4000806017f */
[----:B--2---:R-:W-:Y:S05]  /*7e20*/  @!P3 NANOSLEEP.SYNCS 0x989680 ;  /* 0x009896800000b95d */ /* 0x004fea0003900000 */
[----:B------:R-:W2:Y:S02]  /*7e30*/  @!P3 SYNCS.PHASECHK.TRANS64 P3, [R14+URZ+0x60], R15 ;  /* 0x0000600f0e00b5a7 */ /* 0x000ea4000806007f */
[----:B--2---:R-:W-:Y:S05]  /*7e40*/  @!P3 BRA `(.L_x_66) ;  /* 0xfffffffc00f0b947 */ /* 0x004fea000383ffff */
[----:B------:R-:W-:Y:S05]  /*7e50*/  BRA `(.L_x_171) ;  /* 0xffffffb8002c7947 */ /* 0x000fea000383ffff */
.L_x_76:
[----:B-1----:R1:W2:Y:S02]  /*7e60*/  SYNCS.PHASECHK.TRANS64.TRYWAIT P3, [R12+URZ+0x60], R13 ;  /* 0x0000600d0c0075a7 */ /* 0x0022a4000806017f */
[----:B--2---:R-:W-:Y:S05]  /*7e70*/  @!P3 NANOSLEEP.SYNCS 0x989680 ;  /* 0x009896800000b95d */ /* 0x004fea0003900000 */
[----:B------:R-:W2:Y:S02]  /*7e80*/  @!P3 SYNCS.PHASECHK.TRANS64 P3, [R12+URZ+0x60], R13 ;  /* 0x0000600d0c00b5a7 */ /* 0x000ea4000806007f */
[----:B--2---:R-:W-:Y:S05]  /*7e90*/  @!P3 BRA `(.L_x_76) ;  /* 0xfffffffc00f0b947 */ /* 0x004fea000383ffff */
[----:B------:R-:W-:Y:S05]  /*7ea0*/  BRA `(.L_x_172) ;  /* 0xffffffbc00d47947 */ /* 0x000fea000383ffff */
.L_x_86:
[----:B-1----:R1:W2:Y:S02]  /*7eb0*/  SYNCS.PHASECHK.TRANS64.TRYWAIT P3, [R14+URZ+0x60], R13 ;  /* 0x0000600d0e0075a7 */ /* 0x0022a4000806017f */
[----:B--2---:R-:W-:Y:S05]  /*7ec0*/  @!P3 NANOSLEEP.SYNCS 0x989680 ;  /* 0x009896800000b95d */ /* 0x004fea0003900000 */
[----:B------:R-:W2:Y:S02]  /*7ed0*/  @!P3 SYNCS.PHASECHK.TRANS64 P3, [R14+URZ+0x60], R13 ;  /* 0x0000600d0e00b5a7 */ /* 0x000ea4000806007f */
[----:B--2---:R-:W-:Y:S05]  /*7ee0*/  @!P3 BRA `(.L_x_86) ;  /* 0xfffffffc00f0b947 */ /* 0x004fea000383ffff */
[----:B------:R-:W-:Y:S05]  /*7ef0*/  BRA `(.L_x_173) ;  /* 0xffffffc400887947 */ /* 0x000fea000383ffff */
.L_x_106:
[----:B-1----:R-:W-:-:S04]  /*7f00*/  IMAD.U32 R3, RZ, RZ, UR4 ;  /* 0x00000004ff037e24 */ /* 0x002fc8000f8e00ff */
[----:B------:R1:W2:Y:S03]  /*7f10*/  SYNCS.PHASECHK.TRANS64.TRYWAIT P0, [R3+URZ+0xa8], R0 ;  /* 0x0000a800030075a7 */ /* 0x0002a6000800017f */
[----:B--2---:R-:W-:Y:S05]  /*7f20*/  @!P0 NANOSLEEP.SYNCS 0x989680 ;  /* 0x009896800000895d */ /* 0x004fea0003900000 */
[----:B------:R-:W2:Y:S02]  /*7f30*/  @!P0 SYNCS.PHASECHK.TRANS64 P0, [R3+URZ+0xa8], R0 ;  /* 0x0000a800030085a7 */ /* 0x000ea4000800007f */
[----:B--2---:R-:W-:Y:S05]  /*7f40*/  @!P0 BRA `(.L_x_106) ;  /* 0xfffffffc00ec8947 */ /* 0x004fea000383ffff */
[----:B------:R-:W-:Y:S05]  /*7f50*/  BRA `(.L_x_105) ;  /* 0xffffffd800b87947 */ /* 0x000fea000383ffff */
.L_x_115:
[----:B-1----:R-:W-:-:S04]  /*7f60*/  IMAD.U32 R5, RZ, RZ, UR4 ;  /* 0x00000004ff057e24 */ /* 0x002fc8000f8e00ff */
[----:B------:R1:W2:Y:S03]  /*7f70*/  SYNCS.PHASECHK.TRANS64.TRYWAIT P1, [R5+URZ+0x80], R4 ;  /* 0x00008004050075a7 */ /* 0x0002a6000802017f */
[----:B--2---:R-:W-:Y:S05]  /*7f80*/  @!P1 NANOSLEEP.SYNCS 0x989680 ;  /* 0x009896800000995d */ /* 0x004fea0003900000 */
[----:B------:R-:W2:Y:S02]  /*7f90*/  @!P1 SYNCS.PHASECHK.TRANS64 P1, [R5+URZ+0x80], R4 ;  /* 0x00008004050095a7 */ /* 0x000ea4000802007f */
[----:B--2---:R-:W-:Y:S05]  /*7fa0*/  @!P1 BRA `(.L_x_115) ;  /* 0xfffffffc00ec9947 */ /* 0x004fea000383ffff */
[----:B------:R-:W-:Y:S05]  /*7fb0*/  BRA `(.L_x_174) ;  /* 0xffffffdc00a07947 */ /* 0x000fea000383ffff */
.L_x_121:
[----:B-12---:R-:W-:-:S04]  /*7fc0*/  IMAD.U32 R5, RZ, RZ, UR4 ;  /* 0x00000004ff057e24 */ /* 0x006fc8000f8e00ff */
[----:B------:R1:W2:Y:S03]  /*7fd0*/  SYNCS.PHASECHK.TRANS64.TRYWAIT P1, [R5+URZ+0x88], R4 ;  /* 0x00008804050075a7 */ /* 0x0002a6000802017f */
[----:B--2---:R-:W-:Y:S05]  /*7fe0*/  @!P1 NANOSLEEP.SYNCS 0x989680 ;  /* 0x009896800000995d */ /* 0x004fea0003900000 */
[----:B------:R-:W2:Y:S02]  /*7ff0*/  @!P1 SYNCS.PHASECHK.TRANS64 P1, [R5+URZ+0x88], R4 ;  /* 0x00008804050095a7 */ /* 0x000ea4000802007f */
[----:B--2---:R-:W-:Y:S05]  /*8000*/  @!P1 BRA `(.L_x_121) ;  /* 0xfffffffc00ec9947 */ /* 0x004fea000383ffff */
[----:B------:R-:W-:Y:S05]  /*8010*/  BRA `(.L_x_175) ;  /* 0xffffffdc00e87947 */ /* 0x000fea000383ffff */
.L_x_127:
[----:B-123--:R-:W-:-:S04]  /*8020*/  IMAD.U32 R5, RZ, RZ, UR4 ;  /* 0x00000004ff057e24 */ /* 0x00efc8000f8e00ff */
[----:B------:R1:W2:Y:S03]  /*8030*/  SYNCS.PHASECHK.TRANS64.TRYWAIT P1, [R5+URZ+0x90], R4 ;  /* 0x00009004050075a7 */ /* 0x0002a6000802017f */
[----:B--2---:R-:W-:Y:S05]  /*8040*/  @!P1 NANOSLEEP.SYNCS 0x989680 ;  /* 0x009896800000995d */ /* 0x004fea0003900000 */
[----:B------:R-:W2:Y:S02]  /*8050*/  @!P1 SYNCS.PHASECHK.TRANS64 P1, [R5+URZ+0x90], R4 ;  /* 0x00009004050095a7 */ /* 0x000ea4000802007f */
[----:B--2---:R-:W-:Y:S05]  /*8060*/  @!P1 BRA `(.L_x_127) ;  /* 0xfffffffc00ec9947 */ /* 0x004fea000383ffff */
[----:B------:R-:W-:Y:S05]  /*8070*/  BRA `(.L_x_176) ;  /* 0xffffffe000387947 */ /* 0x000fea000383ffff */
.L_x_133:
[----:B-1234-:R-:W-:-:S04]  /*8080*/  IMAD.U32 R5, RZ, RZ, UR4 ;  /* 0x00000004ff057e24 */ /* 0x01efc8000f8e00ff */
[----:B------:R1:W2:Y:S03]  /*8090*/  SYNCS.PHASECHK.TRANS64.TRYWAIT P1, [R5+URZ+0x98], R4 ;  /* 0x00009804050075a7 */ /* 0x0002a6000802017f */
[----:B--2---:R-:W-:Y:S05]  /*80a0*/  @!P1 NANOSLEEP.SYNCS 0x989680 ;  /* 0x009896800000995d */ /* 0x004fea0003900000 */
[----:B------:R-:W2:Y:S02]  /*80b0*/  @!P1 SYNCS.PHASECHK.TRANS64 P1, [R5+URZ+0x98], R4 ;  /* 0x00009804050095a7 */ /* 0x000ea4000802007f */
[----:B--2---:R-:W-:Y:S05]  /*80c0*/  @!P1 BRA `(.L_x_133) ;  /* 0xfffffffc00ec9947 */ /* 0x004fea000383ffff */
[----:B------:R-:W-:Y:S05]  /*80d0*/  BRA `(.L_x_177) ;  /* 0xffffffe000887947 */ /* 0x000fea000383ffff */
.L_x_143:
[----:B-1----:R1:W3:Y:S02]  /*80e0*/  SYNCS.PHASECHK.TRANS64.TRYWAIT P0, [R3+URZ+0x80], R2 ;  /* 0x00008002030075a7 */ /* 0x0022e4000800017f */
[----:B---3--:R-:W-:Y:S05]  /*80f0*/  @!P0 NANOSLEEP.SYNCS 0x989680 ;  /* 0x009896800000895d */ /* 0x008fea0003900000 */
[----:B------:R-:W3:Y:S02]  /*8100*/  @!P0 SYNCS.PHASECHK.TRANS64 P0, [R3+URZ+0x80], R2 ;  /* 0x00008002030085a7 */ /* 0x000ee4000800007f */
[----:B---3--:R-:W-:Y:S05]  /*8110*/  @!P0 BRA `(.L_x_143) ;  /* 0xfffffffc00f08947 */ /* 0x008fea000383ffff */
[----:B------:R-:W-:Y:S05]  /*8120*/  BRA `(.L_x_178) ;  /* 0xffffffe800847947 */ /* 0x000fea000383ffff */
.L_x_145:
[----:B---3--:R3:W1:Y:S02]  /*8130*/  SYNCS.PHASECHK.TRANS64.TRYWAIT P0, [R3+URZ+0x88], R2 ;  /* 0x00008802030075a7 */ /* 0x008664000800017f */
[----:B-1----:R-:W-:Y:S05]  /*8140*/  @!P0 NANOSLEEP.SYNCS 0x989680 ;  /* 0x009896800000895d */ /* 0x002fea0003900000 */
[----:B------:R-:W1:Y:S02]  /*8150*/  @!P0 SYNCS.PHASECHK.TRANS64 P0, [R3+URZ+0x88], R2 ;  /* 0x00008802030085a7 */ /* 0x000e64000800007f */
[----:B-1----:R-:W-:Y:S05]  /*8160*/  @!P0 BRA `(.L_x_145) ;  /* 0xfffffffc00f08947 */ /* 0x002fea000383ffff */
[----:B------:R-:W-:Y:S05]  /*8170*/  BRA `(.L_x_179) ;  /* 0xffffffe800807947 */ /* 0x000fea000383ffff */
.L_x_147:
[----:B------:R1:W1:Y:S02]  /*8180*/  SYNCS.PHASECHK.TRANS64.TRYWAIT P0, [R3+URZ+0x90], R2 ;  /* 0x00009002030075a7 */ /* 0x000264000800017f */
[----:B-1----:R-:W-:Y:S05]  /*8190*/  @!P0 NANOSLEEP.SYNCS 0x989680 ;  /* 0x009896800000895d */ /* 0x002fea0003900000 */
[----:B------:R-:W1:Y:S02]  /*81a0*/  @!P0 SYNCS.PHASECHK.TRANS64 P0, [R3+URZ+0x90], R2 ;  /* 0x00009002030085a7 */ /* 0x000e64000800007f */
[----:B-1----:R-:W-:Y:S05]  /*81b0*/  @!P0 BRA `(.L_x_147) ;  /* 0xfffffffc00f08947 */ /* 0x002fea000383ffff */
[----:B------:R-:W-:Y:S05]  /*81c0*/  BRA `(.L_x_180) ;  /* 0xffffffe8007c7947 */ /* 0x000fea000383ffff */
.L_x_151:
[----:B------:R-:W-:Y:S01]  /*81d0*/  BSSY B1, `(.L_x_181) ;  /* 0x0000006000017945 */ /* 0x000fe20003800000 */
[----:B------:R-:W-:-:S07]  /*81e0*/  IMAD.MOV.U32 R15, RZ, RZ, -0x1 ;  /* 0xffffffffff0f7424 */ /* 0x000fce00078e00ff */
[----:B------:R-:W-:Y:S05]  /*81f0*/  WARPSYNC.COLLECTIVE R15, `(.L_x_182) ;  /* 0x000000000f0c7348 */ /* 0x000fea0003c00000 */
[----:B------:R-:W-:Y:S02]  /*8200*/  ELECT P6, UR62, PT ;  /* 0x00000000003e782f */ /* 0x000fe400038c0000 */
[----:B------:R-:W-:Y:S01]  /*8210*/  MOV R14, UR62 ;  /* 0x0000003e000e7c02 */ /* 0x000fe20008000f00 */
[----:B------:R-:W-:Y:S10]  /*8220*/  ENDCOLLECTIVE ;  /* 0x000000000000791b */ /* 0x000ff40003800000 */
.L_x_182:
[----:B------:R-:W-:Y:S05]  /*8230*/  BSYNC B1 ;  /* 0x0000000000017941 */ /* 0x000fea0003800000 */
.L_x_181:
[----:B------:R-:W-:Y:S05]  /*8240*/  BRA `(.L_x_183) ;  /* 0xffffffe800f47947 */ /* 0x000fea000383ffff */
.L_x_154:
[----:B-1----:R1:W2:Y:S02]  /*8250*/  SYNCS.PHASECHK.TRANS64.TRYWAIT P0, [R21+URZ+0x30], R12 ;  /* 0x0000300c150075a7 */ /* 0x0022a4000800017f */
[----:B--2---:R-:W-:Y:S05]  /*8260*/  @!P0 NANOSLEEP.SYNCS 0x989680 ;  /* 0x009896800000895d */ /* 0x004fea0003900000 */
[----:B------:R-:W2:Y:S02]  /*8270*/  @!P0 SYNCS.PHASECHK.TRANS64 P0, [R21+URZ+0x30], R12 ;  /* 0x0000300c150085a7 */ /* 0x000ea4000800007f */
[----:B--2---:R-:W-:Y:S05]  /*8280*/  @!P0 BRA `(.L_x_154) ;  /* 0xfffffffc00f08947 */ /* 0x004fea000383ffff */
[----:B------:R-:W-:Y:S05]  /*8290*/  BRA `(.L_x_184) ;  /* 0xffffffec002c7947 */ /* 0x000fea000383ffff */
.L_x_162:
[----:B------:R-:W-:Y:S01]  /*82a0*/  BSSY B0, `(.L_x_185) ;  /* 0x0000006000007945 */ /* 0x000fe20003800000 */
[----:B------:R-:W-:-:S07]  /*82b0*/  IMAD.MOV.U32 R15, RZ, RZ, -0x1 ;  /* 0xffffffffff0f7424 */ /* 0x000fce00078e00ff */
[----:B-1----:R-:W-:Y:S05]  /*82c0*/  WARPSYNC.COLLECTIVE R15, `(.L_x_186) ;  /* 0x000000000f0c7348 */ /* 0x002fea0003c00000 */
[----:B------:R-:W-:Y:S02]  /*82d0*/  ELECT P6, UR62, PT ;  /* 0x00000000003e782f */ /* 0x000fe400038c0000 */
[----:B------:R-:W-:Y:S01]  /*82e0*/  MOV R14, UR62 ;  /* 0x0000003e000e7c02 */ /* 0x000fe20008000f00 */
[----:B-1----:R-:W-:Y:S10]  /*82f0*/  ENDCOLLECTIVE ;  /* 0x000000000000791b */ /* 0x002ff40003800000 */
.L_x_186:
[----:B------:R-:W-:Y:S05]  /*8300*/  BSYNC B0 ;  /* 0x0000000000007941 */ /* 0x000fea0003800000 */
.L_x_185:
[----:B------:R-:W-:Y:S05]  /*8310*/  BRA `(.L_x_187) ;  /* 0xfffffff400807947 */ /* 0x000fea000383ffff */
.L_x_164:
[----:B--2---:R2:W3:Y:S02]  /*8320*/  SYNCS.PHASECHK.TRANS64.TRYWAIT P0, [R7+URZ], R4 ;  /* 0x00000004070075a7 */ /* 0x0044e4000800017f */
[----:B---3--:R-:W-:Y:S05]  /*8330*/  @!P0 NANOSLEEP.SYNCS 0x989680 ;  /* 0x009896800000895d */ /* 0x008fea0003900000 */
[----:B------:R-:W3:Y:S02]  /*8340*/  @!P0 SYNCS.PHASECHK.TRANS64 P0, [R7+URZ], R4 ;  /* 0x00000004070085a7 */ /* 0x000ee4000800007f */
[----:B---3--:R-:W-:Y:S05]  /*8350*/  @!P0 BRA `(.L_x_164) ;  /* 0xfffffffc00f08947 */ /* 0x008fea000383ffff */
[----:B------:R-:W-:Y:S05]  /*8360*/  BRA `(.L_x_188) ;  /* 0xfffffff400bc7947 */ /* 0x000fea000383ffff */
.L_x_165:
[----:B--2---:R2:W3:Y:S02]  /*8370*/  SYNCS.PHASECHK.TRANS64.TRYWAIT P0, [R8+URZ], R5 ;  /* 0x00000005080075a7 */ /* 0x0044e4000800017f */
[----:B---3--:R-:W-:Y:S05]  /*8380*/  @!P0 NANOSLEEP.SYNCS 0x989680 ;  /* 0x009896800000895d */ /* 0x008fea0003900000 */
[----:B------:R-:W3:Y:S02]  /*8390*/  @!P0 SYNCS.PHASECHK.TRANS64 P0, [R8+URZ], R5 ;  /* 0x00000005080085a7 */ /* 0x000ee4000800007f */
[----:B---3--:R-:W-:Y:S05]  /*83a0*/  @!P0 BRA `(.L_x_165) ;  /* 0xfffffffc00f08947 */ /* 0x008fea000383ffff */
[----:B------:R-:W-:Y:S05]  /*83b0*/  BRA `(.L_x_189) ;  /* 0xfffffff400cc7947 */ /* 0x000fea000383ffff */
.L_x_166:
[----:B--2---:R2:W3:Y:S02]  /*83c0*/  SYNCS.PHASECHK.TRANS64.TRYWAIT P0, [R9+URZ], R4 ;  /* 0x00000004090075a7 */ /* 0x0044e4000800017f */
[----:B---3--:R-:W-:Y:S05]  /*83d0*/  @!P0 NANOSLEEP.SYNCS 0x989680 ;  /* 0x009896800000895d */ /* 0x008fea0003900000 */
[----:B------:R-:W3:Y:S02]  /*83e0*/  @!P0 SYNCS.PHASECHK.TRANS64 P0, [R9+URZ], R4 ;  /* 0x00000004090085a7 */ /* 0x000ee4000800007f */
[----:B---3--:R-:W-:Y:S05]  /*83f0*/  @!P0 BRA `(.L_x_166) ;  /* 0xfffffffc00f08947 */ /* 0x008fea000383ffff */
[----:B------:R-:W-:Y:S05]  /*8400*/  BRA `(.L_x_190) ;  /* 0xfffffff400dc7947 */ /* 0x000fea000383ffff */
.L_x_167:
[----:B--2---:R2:W3:Y:S02]  /*8410*/  SYNCS.PHASECHK.TRANS64.TRYWAIT P0, [R8+URZ], R5 ;  /* 0x00000005080075a7 */ /* 0x0044e4000800017f */
[----:B---3--:R-:W-:Y:S05]  /*8420*/  @!P0 NANOSLEEP.SYNCS 0x989680 ;  /* 0x009896800000895d */ /* 0x008fea0003900000 */
[----:B------:R-:W3:Y:S02]  /*8430*/  @!P0 SYNCS.PHASECHK.TRANS64 P0, [R8+URZ], R5 ;  /* 0x00000005080085a7 */ /* 0x000ee4000800007f */
[----:B---3--:R-:W-:Y:S05]  /*8440*/  @!P0 BRA `(.L_x_167) ;  /* 0xfffffffc00f08947 */ /* 0x008fea000383ffff */
[----:B------:R-:W-:Y:S05]  /*8450*/  BRA `(.L_x_191) ;  /* 0xfffffff400ec7947 */ /* 0x000fea000383ffff */
.L_x_168:
[----:B---3--:R3:W4:Y:S02]  /*8460*/  SYNCS.PHASECHK.TRANS64.TRYWAIT P0, [R11+URZ], R6 ;  /* 0x000000060b0075a7 */ /* 0x008724000800017f */
[----:B----4-:R-:W-:Y:S05]  /*8470*/  @!P0 NANOSLEEP.SYNCS 0x989680 ;  /* 0x009896800000895d */ /* 0x010fea0003900000 */
[----:B------:R-:W4:Y:S02]  /*8480*/  @!P0 SYNCS.PHASECHK.TRANS64 P0, [R11+URZ], R6 ;  /* 0x000000060b0085a7 */ /* 0x000f24000800007f */
[----:B----4-:R-:W-:Y:S05]  /*8490*/  @!P0 BRA `(.L_x_168) ;  /* 0xfffffffc00f08947 */ /* 0x010fea000383ffff */
[----:B------:R-:W-:Y:S05]  /*84a0*/  BRA `(.L_x_192) ;  /* 0xfffffff400f47947 */ /* 0x000fea000383ffff */
.L_x_193:
[----:B------:R-:W-:-:S00]  /*84b0*/  BRA `(.L_x_193) ;  /* 0xfffffffc00fc7947 */ /* 0x000fc0000383ffff */
[----:B------:R-:W-:-:S00]  /*84c0*/  NOP ;  /* 0x0000000000007918 */ /* 0x000fc00000000000 */
        /* <DEDUP_REMOVED lines=11> */
.L_x_194:


//--------------------- .nv.global.init           --------------------------
	.section	.nv.global.init,"aw",@progbits
.nv.global.init:
	.type		$str$22,@object
	.size		$str$22,($str$26 - $str$22)
$str$22:
        /*0000*/ 	.byte	0x6b, 0x5f, 0x74, 0x69, 0x6c, 0x65, 0x5f, 0x63, 0x6f, 0x75, 0x6e, 0x74, 0x20, 0x3e, 0x3d, 0x20
        /*0010*/ 	.byte	0x31, 0x00
	.type		$str$26,@object
	.size		$str$26,($str$27 - $str$26)
$str$26:
        /*0012*/ 	.byte	0x28, 0x61, 0x64, 0x64, 0x72, 0x65, 0x73, 0x73, 0x20, 0x26, 0x20, 0x6d, 0x61, 0x73, 0x6b, 0x29
        /*0022*/ 	.byte	0x20, 0x3d, 0x3d, 0x20, 0x30, 0x00
	.type		$str$27,@object
	.size		$str$27,($str$23 - $str$27)
$str$27:
        /*0028*/ 	.byte	0x2f, 0x74, 0x6d, 0x70, 0x2f, 0x63, 0x75, 0x74, 0x6c, 0x61, 0x73, 0x73, 0x5f, 0x73, 0x77, 0x65
        /*0038*/ 	.byte	0x65, 0x70, 0x5f, 0x73, 0x72, 0x63, 0x2f, 0x69, 0x6e, 0x63, 0x6c, 0x75, 0x64, 0x65, 0x2f, 0x63
        /*0048*/ 	.byte	0x75, 0x74, 0x65, 0x2f, 0x70, 0x6f, 0x69, 0x6e, 0x74, 0x65, 0x72, 0x5f, 0x66, 0x6c, 0x61, 0x67
        /*0058*/ 	.byte	0x67, 0x65, 0x64, 0x2e, 0x68, 0x70, 0x70, 0x00
	.type		$str$23,@object
	.size		$str$23,(__unnamed_2 - $str$23)
$str$23:
        /*0060*/ 	.byte	0x2f, 0x74, 0x6d, 0x70, 0x2f, 0x63, 0x75, 0x74, 0x6c, 0x61, 0x73, 0x73, 0x5f, 0x73, 0x77, 0x65
        /*0070*/ 	.byte	0x65, 0x70, 0x5f, 0x73, 0x72, 0x63, 0x2f, 0x69, 0x6e, 0x63, 0x6c, 0x75, 0x64, 0x65, 0x2f, 0x63
        /*0080*/ 	.byte	0x75, 0x74, 0x6c, 0x61, 0x73, 0x73, 0x2f, 0x67, 0x65, 0x6d, 0x6d, 0x2f, 0x63, 0x6f, 0x6c, 0x6c
        /*0090*/ 	.byte	0x65, 0x63, 0x74, 0x69, 0x76, 0x65, 0x2f, 0x73, 0x6d, 0x39, 0x30, 0x5f, 0x6d, 0x6d, 0x61, 0x5f
        /*00a0*/ 	.byte	0x74, 0x6d, 0x61, 0x5f, 0x67, 0x6d, 0x6d, 0x61, 0x5f, 0x73, 0x73, 0x5f, 0x77, 0x61, 0x72, 0x70
        /*00b0*/ 	.byte	0x73, 0x70, 0x65, 0x63, 0x69, 0x61, 0x6c, 0x69, 0x7a, 0x65, 0x64, 0x2e, 0x68, 0x70, 0x70, 0x00
	.type		__unnamed_2,@object
	.size		__unnamed_2,(__unnamed_1 - __unnamed_2)
__unnamed_2:
        /*00c0*/ 	.byte	0x61, 0x75, 0x74, 0x6f, 0x20, 0x63, 0x75, 0x74, 0x65, 0x3a, 0x3a, 0x61, 0x73, 0x5f, 0x70, 0x6f
        /* <DEDUP_REMOVED lines=27> */
        /*0280*/ 	.byte	0x36, 0x3e, 0x3e, 0x3e, 0x3e, 0x3e, 0x5d, 0x00
	.type		__unnamed_1,@object
	.size		__unnamed_1,(.L_0 - __unnamed_1)
__unnamed_1:
        /* <DEDUP_REMOVED lines=181> */
        /*0dd8*/ 	.byte	0x69, 0x74, 0x79, 0x5d, 0x00
.L_0:


//--------------------- .nv.shared._ZN7cutlass13device_kernelINS_4gemm6kernel13GemmUniversalIN4cute5tupleIJiiiiEEENS1_10collective13CollectiveMmaINS1_34MainloopSm90TmaGmmaWarpSpecializedILi6ENS5_IJNS4_1CILi2EEENSA_ILi1EEESC_EEENS1_35KernelTmaWarpSpecializedCooperativeEEENS5_IJNSA_ILi128EEESG_NSA_ILi64EEEEEENS_6half_tENS5_IJlSC_lEEESJ_SK_NS4_8TiledMMAINS4_8MMA_AtomIJNS4_4SM904GMMA26MMA_64x128x16_F32F16F16_SSILNSO_5MajorE0ELSQ_0ELNSO_7ScaleInE1ELSR_1EEEEEENS4_6LayoutISD_NS5_IJSC_NSA_ILi0EEESV_EEEEENS5_IJNS4_10UnderscoreESY_SY_EEEEENS4_13SM90_TMA_LOADENS4_14ComposedLayoutINS4_7SwizzleILi3ELi4ELi3EEENS4_18smem_ptr_flag_bitsILi16EEENSU_INS5_IJNSA_ILi8EEESH_EEENS5_IJSH_SC_EEEEEEEvNS4_8identityENS4_23SM90_TMA_LOAD_MULTICASTES1B_vS1C_EENS_8epilogue10collective18CollectiveEpilogueINS1F_22Sm90TmaWarpSpecializedILi4ELi2ELi16ELb1ELb0EEEJSI_NS5_IJSG_NSA_ILi32EEEEEESJ_SK_SJ_SK_NS1F_6fusion15FusionCallbacksIS1J_NS1M_17LinCombPerRowBiasISJ_fSJ_SJ_fLi8ELNS_15FloatRoundStyleE2EEESI_S1L_JEEES11_NS12_INS13_ILi2ELi4ELi3EEES16_NSU_INS5_IJS17_S1K_EEENS5_IJS1K_SC_EEEEEEENS4_17SM75_U32x4_LDSM_NENS4_14SM90_TMA_STOREES1W_NS4_17SM90_U32x4_STSM_NENS4_9Copy_AtomIJS1Z_SJ_EEEvEEEvvEEEEvNT_6ParamsE --------------------------
	.section	.nv.shared._ZN7cutlass13device_kernelINS_4gemm6kernel13GemmUniversalIN4cute5tupleIJiiiiEEENS1_10collective13CollectiveMmaINS1_34MainloopSm90TmaGmmaWarpSpecializedILi6ENS5_IJNS4_1CILi2EEENSA_ILi1EEESC_EEENS1_35KernelTmaWarpSpecializedCooperativeEEENS5_IJNSA_ILi128EEESG_NSA_ILi64EEEEEENS_6half_tENS5_IJlSC_lEEESJ_SK_NS4_8TiledMMAINS4_8MMA_AtomIJNS4_4SM904GMMA26MMA_64x128x16_F32F16F16_SSILNSO_5MajorE0ELSQ_0ELNSO_7ScaleInE1ELSR_1EEEEEENS4_6LayoutISD_NS5_IJSC_NSA_ILi0EEESV_EEEEENS5_IJNS4_10UnderscoreESY_SY_EEEEENS4_13SM90_TMA_LOADENS4_14ComposedLayoutINS4_7SwizzleILi3ELi4ELi3EEENS4_18smem_ptr_flag_bitsILi16EEENSU_INS5_IJNSA_ILi8EEESH_EEENS5_IJSH_SC_EEEEEEEvNS4_8identityENS4_23SM90_TMA_LOAD_MULTICASTES1B_vS1C_EENS_8epilogue10collective18CollectiveEpilogueINS1F_22Sm90TmaWarpSpecializedILi4ELi2ELi16ELb1ELb0EEEJSI_NS5_IJSG_NSA_ILi32EEEEEESJ_SK_SJ_SK_NS1F_6fusion15FusionCallbacksIS1J_NS1M_17LinCombPerRowBiasISJ_fSJ_SJ_fLi8ELNS_15FloatRoundStyleE2EEESI_S1L_JEEES11_NS12_INS13_ILi2ELi4ELi3EEES16_NSU_INS5_IJS17_S1K_EEENS5_IJS1K_SC_EEEEEEENS4_17SM75_U32x4_LDSM_NENS4_14SM90_TMA_STOREES1W_NS4_17SM90_U32x4_STSM_NENS4_9Copy_AtomIJS1Z_SJ_EEEvEEEvvEEEEvNT_6ParamsE,"aw",@nobits
	.sectionflags	@""
	.align	16
	.zero		1024


//--------------------- .nv.shared.reserved.0     --------------------------
	.section	.nv.shared.reserved.0,"aw",@nobits
	.weak		__nv_reservedSMEM_offset_0_alias
	.size		__nv_reservedSMEM_offset_0_alias, 0, 0
	.other		__nv_reservedSMEM_offset_0_alias,@"STO_CUDA_RESERVED_SHARED STV_DEFAULT"
__nv_reservedSMEM_offset_0_alias:
	.zero		0


//--------------------- .nv.global                --------------------------
	.section	.nv.global,"aw",@nobits
.nv.global:
	.type		_ZN39_INTERNAL_d7beae11_4_k_cu_0116ca3e_41794cute1_E,@object
	.size		_ZN39_INTERNAL_d7beae11_4_k_cu_0116ca3e_41794cute1_E,(_ZN39_INTERNAL_d7beae11_4_k_cu_0116ca3e_41794cuda3std3__45__cpo6cbeginE - _ZN39_INTERNAL_d7beae11_4_k_cu_0116ca3e_41794cute1_E)
_ZN39_INTERNAL_d7beae11_4_k_cu_0116ca3e_41794cute1_E:
	.zero		1
	.type		_ZN39_INTERNAL_d7beae11_4_k_cu_0116ca3e_41794cuda3std3__45__cpo6cbeginE,@object
	.size		_ZN39_INTERNAL_d7beae11_4_k_cu_0116ca3e_41794cuda3std3__45__cpo6cbeginE,(_ZN39_INTERNAL_d7beae11_4_k_cu_0116ca3e_41794cuda3std3__48in_placeE - _ZN39_INTERNAL_d7beae11_4_k_cu_0116ca3e_41794cuda3std3__45__cpo6cbeginE)
_ZN39_INTERNAL_d7beae11_4_k_cu_0116ca3e_41794cuda3std3__45__cpo6cbeginE:
	.zero		1
	.type		_ZN39_INTERNAL_d7beae11_4_k_cu_0116ca3e_41794cuda3std3__48in_placeE,@object
	.size		_ZN39_INTERNAL_d7beae11_4_k_cu_0116ca3e_41794cuda3std3__48in_placeE,(_ZN39_INTERNAL_d7beae11_4_k_cu_0116ca3e_41794cuda3std6ranges3__45__cpo9iter_moveE - _ZN39_INTERNAL_d7beae11_4_k_cu_0116ca3e_41794cuda3std3__48in_placeE)
_ZN39_INTERNAL_d7beae11_4_k_cu_0116ca3e_41794cuda3std3__48in_placeE:
	.zero		1
	.type		_ZN39_INTERNAL_d7beae11_4_k_cu_0116ca3e_41794cuda3std6ranges3__45__cpo9iter_moveE,@object
	.size		_ZN39_INTERNAL_d7beae11_4_k_cu_0116ca3e_41794cuda3std6ranges3__45__cpo9iter_moveE,(_ZN39_INTERNAL_d7beae11_4_k_cu_0116ca3e_41794cuda3std3__45__cpo5beginE - _ZN39_INTERNAL_d7beae11_4_k_cu_0116ca3e_41794cuda3std6ranges3__45__cpo9iter_moveE)
_ZN39_INTERNAL_d7beae11_4_k_cu_0116ca3e_41794cuda3std6ranges3__45__cpo9iter_moveE:
	.zero		1
	.type		_ZN39_INTERNAL_d7beae11_4_k_cu_0116ca3e_41794cuda3std3__45__cpo5beginE,@object
	.size		_ZN39_INTERNAL_d7beae11_4_k_cu_0116ca3e_41794cuda3std3__45__cpo5beginE,(_ZN39_INTERNAL_d7beae11_4_k_cu_0116ca3e_41794cuda3std3__441_GLOBAL__N__d7beae11_4_k_cu_0116ca3e_41796ignoreE - _ZN39_INTERNAL_d7beae11_4_k_cu_0116ca3e_41794cuda3std3__45__cpo5beginE)
_ZN39_INTERNAL_d7beae11_4_k_cu_0116ca3e_41794cuda3std3__45__cpo5beginE:
	.zero		1
	.type		_ZN39_INTERNAL_d7beae11_4_k_cu_0116ca3e_41794cuda3std3__441_GLOBAL__N__d7beae11_4_k_cu_0116ca3e_41796ignoreE,@object
	.size		_ZN39_INTERNAL_d7beae11_4_k_cu_0116ca3e_41794cuda3std3__441_GLOBAL__N__d7beae11_4_k_cu_0116ca3e_41796ignoreE,(_ZN39_INTERNAL_d7beae11_4_k_cu_0116ca3e_41794cute7productE - _ZN39_INTERNAL_d7beae11_4_k_cu_0116ca3e_41794cuda3std3__441_GLOBAL__N__d7beae11_4_k_cu_0116ca3e_41796ignoreE)
_ZN39_INTERNAL_d7beae11_4_k_cu_0116ca3e_41794cuda3std3__441_GLOBAL__N__d7beae11_4_k_cu_0116ca3e_41796ignoreE:
	.zero		1
	.type		_ZN39_INTERNAL_d7beae11_4_k_cu_0116ca3e_41794cute7productE,@object
	.size		_ZN39_INTERNAL_d7beae11_4_k_cu_0116ca3e_41794cute7productE,(_ZN39_INTERNAL_d7beae11_4_k_cu_0116ca3e_41794cuda3std3__45__cpo3endE - _ZN39_INTERNAL_d7beae11_4_k_cu_0116ca3e_41794cute7productE)
_ZN39_INTERNAL_d7beae11_4_k_cu_0116ca3e_41794cute7productE:
	.zero		1
	.type		_ZN39_INTERNAL_d7beae11_4_k_cu_0116ca3e_41794cuda3std3__45__cpo3endE,@object
	.size		_ZN39_INTERNAL_d7beae11_4_k_cu_0116ca3e_41794cuda3std3__45__cpo3endE,(_ZN39_INTERNAL_d7beae11_4_k_cu_0116ca3e_41794cuda3std3__419piecewise_constructE - _ZN39_INTERNAL_d7beae11_4_k_cu_0116ca3e_41794cuda3std3__45__cpo3endE)
_ZN39_INTERNAL_d7beae11_4_k_cu_0116ca3e_41794cuda3std3__45__cpo3endE:
	.zero		1
	.type		_ZN39_INTERNAL_d7beae11_4_k_cu_0116ca3e_41794cuda3std3__419piecewise_constructE,@object
	.size		_ZN39_INTERNAL_d7beae11_4_k_cu_0116ca3e_41794cuda3std3__419piecewise_constructE,(_ZN39_INTERNAL_d7beae11_4_k_cu_0116ca3e_41794cuda3std3__45__cpo4cendE - _ZN39_INTERNAL_d7beae11_4_k_cu_0116ca3e_41794cuda3std3__419piecewise_constructE)
_ZN39_INTERNAL_d7beae11_4_k_cu_0116ca3e_41794cuda3std3__419piecewise_constructE:
	.zero		1
	.type		_ZN39_INTERNAL_d7beae11_4_k_cu_0116ca3e_41794cuda3std3__45__cpo4cendE,@object
	.size		_ZN39_INTERNAL_d7beae11_4_k_cu_0116ca3e_41794cuda3std3__45__cpo4cendE,(_ZN39_INTERNAL_d7beae11_4_k_cu_0116ca3e_41794cuda3std6ranges3__45__cpo4swapE - _ZN39_INTERNAL_d7beae11_4_k_cu_0116ca3e_41794cuda3std3__45__cpo4cendE)
_ZN39_INTERNAL_d7beae11_4_k_cu_0116ca3e_41794cuda3std3__45__cpo4cendE:
	.zero		1
	.type		_ZN39_INTERNAL_d7beae11_4_k_cu_0116ca3e_41794cuda3std6ranges3__45__cpo4swapE,@object
	.size		_ZN39_INTERNAL_d7beae11_4_k_cu_0116ca3e_41794cuda3std6ranges3__45__cpo4swapE,(.L_9 - _ZN39_INTERNAL_d7beae11_4_k_cu_0116ca3e_41794cuda3std6ranges3__45__cpo4swapE)
_ZN39_INTERNAL_d7beae11_4_k_cu_0116ca3e_41794cuda3std6ranges3__45__cpo4swapE:
	.zero		1
.L_9:


//--------------------- .nv.constant0._ZN7cutlass13device_kernelINS_4gemm6kernel13GemmUniversalIN4cute5tupleIJiiiiEEENS1_10collective13CollectiveMmaINS1_34MainloopSm90TmaGmmaWarpSpecializedILi6ENS5_IJNS4_1CILi2EEENSA_ILi1EEESC_EEENS1_35KernelTmaWarpSpecializedCooperativeEEENS5_IJNSA_ILi128EEESG_NSA_ILi64EEEEEENS_6half_tENS5_IJlSC_lEEESJ_SK_NS4_8TiledMMAINS4_8MMA_AtomIJNS4_4SM904GMMA26MMA_64x128x16_F32F16F16_SSILNSO_5MajorE0ELSQ_0ELNSO_7ScaleInE1ELSR_1EEEEEENS4_6LayoutISD_NS5_IJSC_NSA_ILi0EEESV_EEEEENS5_IJNS4_10UnderscoreESY_SY_EEEEENS4_13SM90_TMA_LOADENS4_14ComposedLayoutINS4_7SwizzleILi3ELi4ELi3EEENS4_18smem_ptr_flag_bitsILi16EEENSU_INS5_IJNSA_ILi8EEESH_EEENS5_IJSH_SC_EEEEEEEvNS4_8identityENS4_23SM90_TMA_LOAD_MULTICASTES1B_vS1C_EENS_8epilogue10collective18CollectiveEpilogueINS1F_22Sm90TmaWarpSpecializedILi4ELi2ELi16ELb1ELb0EEEJSI_NS5_IJSG_NSA_ILi32EEEEEESJ_SK_SJ_SK_NS1F_6fusion15FusionCallbacksIS1J_NS1M_17LinCombPerRowBiasISJ_fSJ_SJ_fLi8ELNS_15FloatRoundStyleE2EEESI_S1L_JEEES11_NS12_INS13_ILi2ELi4ELi3EEES16_NSU_INS5_IJS17_S1K_EEENS5_IJS1K_SC_EEEEEEENS4_17SM75_U32x4_LDSM_NENS4_14SM90_TMA_STOREES1W_NS4_17SM90_U32x4_STSM_NENS4_9Copy_AtomIJS1Z_SJ_EEEvEEEvvEEEEvNT_6ParamsE --------------------------
	.section	.nv.constant0._ZN7cutlass13device_kernelINS_4gemm6kernel13GemmUniversalIN4cute5tupleIJiiiiEEENS1_10collective13CollectiveMmaINS1_34MainloopSm90TmaGmmaWarpSpecializedILi6ENS5_IJNS4_1CILi2EEENSA_ILi1EEESC_EEENS1_35KernelTmaWarpSpecializedCooperativeEEENS5_IJNSA_ILi128EEESG_NSA_ILi64EEEEEENS_6half_tENS5_IJlSC_lEEESJ_SK_NS4_8TiledMMAINS4_8MMA_AtomIJNS4_4SM904GMMA26MMA_64x128x16_F32F16F16_SSILNSO_5MajorE0ELSQ_0ELNSO_7ScaleInE1ELSR_1EEEEEENS4_6LayoutISD_NS5_IJSC_NSA_ILi0EEESV_EEEEENS5_IJNS4_10UnderscoreESY_SY_EEEEENS4_13SM90_TMA_LOADENS4_14ComposedLayoutINS4_7SwizzleILi3ELi4ELi3EEENS4_18smem_ptr_flag_bitsILi16EEENSU_INS5_IJNSA_ILi8EEESH_EEENS5_IJSH_SC_EEEEEEEvNS4_8identityENS4_23SM90_TMA_LOAD_MULTICASTES1B_vS1C_EENS_8epilogue10collective18CollectiveEpilogueINS1F_22Sm90TmaWarpSpecializedILi4ELi2ELi16ELb1ELb0EEEJSI_NS5_IJSG_NSA_ILi32EEEEEESJ_SK_SJ_SK_NS1F_6fusion15FusionCallbacksIS1J_NS1M_17LinCombPerRowBiasISJ_fSJ_SJ_fLi8ELNS_15FloatRoundStyleE2EEESI_S1L_JEEES11_NS12_INS13_ILi2ELi4ELi3EEES16_NSU_INS5_IJS17_S1K_EEENS5_IJS1K_SC_EEEEEEENS4_17SM75_U32x4_LDSM_NENS4_14SM90_TMA_STOREES1W_NS4_17SM90_U32x4_STSM_NENS4_9Copy_AtomIJS1Z_SJ_EEEvEEEvvEEEEvNT_6ParamsE,"a",@progbits
	.sectionflags	@""
	.align	4
.nv.constant0._ZN7cutlass13device_kernelINS_4gemm6kernel13GemmUniversalIN4cute5tupleIJiiiiEEENS1_10collective13CollectiveMmaINS1_34MainloopSm90TmaGmmaWarpSpecializedILi6ENS5_IJNS4_1CILi2EEENSA_ILi1EEESC_EEENS1_35KernelTmaWarpSpecializedCooperativeEEENS5_IJNSA_ILi128EEESG_NSA_ILi64EEEEEENS_6half_tENS5_IJlSC_lEEESJ_SK_NS4_8TiledMMAINS4_8MMA_AtomIJNS4_4SM904GMMA26MMA_64x128x16_F32F16F16_SSILNSO_5MajorE0ELSQ_0ELNSO_7ScaleInE1ELSR_1EEEEEENS4_6LayoutISD_NS5_IJSC_NSA_ILi0EEESV_EEEEENS5_IJNS4_10UnderscoreESY_SY_EEEEENS4_13SM90_TMA_LOADENS4_14ComposedLayoutINS4_7SwizzleILi3ELi4ELi3EEENS4_18smem_ptr_flag_bitsILi16EEENSU_INS5_IJNSA_ILi8EEESH_EEENS5_IJSH_SC_EEEEEEEvNS4_8identityENS4_23SM90_TMA_LOAD_MULTICASTES1B_vS1C_EENS_8epilogue10collective18CollectiveEpilogueINS1F_22Sm90TmaWarpSpecializedILi4ELi2ELi16ELb1ELb0EEEJSI_NS5_IJSG_NSA_ILi32EEEEEESJ_SK_SJ_SK_NS1F_6fusion15FusionCallbacksIS1J_NS1M_17LinCombPerRowBiasISJ_fSJ_SJ_fLi8ELNS_15FloatRoundStyleE2EEESI_S1L_JEEES11_NS12_INS13_ILi2ELi4ELi3EEES16_NSU_INS5_IJS17_S1K_EEENS5_IJS1K_SC_EEEEEEENS4_17SM75_U32x4_LDSM_NENS4_14SM90_TMA_STOREES1W_NS4_17SM90_U32x4_STSM_NENS4_9Copy_AtomIJS1Z_SJ_EEEvEEEvvEEEEvNT_6ParamsE:
	.zero		2432


//--------------------- SYMBOLS --------------------------

	.type		.nv.reservedSmem.offset0,@object
	.size		.nv.reservedSmem.offset0,0x4
	.type		__assertfail,@function
